//
// Generated by NVIDIA NVVM Compiler
//
// Compiler Build ID: CL-36424714
// Cuda compilation tools, release 13.0, V13.0.88
// Based on NVVM 20.0.0
//

.version 9.0
.target sm_100
.address_size 64

.const .align 1 .b8 quanttbl[128] = {6, 4, 4, 5, 4, 4, 6, 5, 5, 5, 7, 6, 6, 7, 9, 16, 10, 9, 8, 8, 9, 19, 14, 14, 11, 16, 23, 20, 24, 12, 22, 20, 22, 22, 25, 28, 36, 31, 25, 27, 34, 27, 22, 22, 32, 43, 32, 34, 38, 39, 41, 41, 41, 24, 30, 45, 48, 44, 40, 48, 36, 40, 41, 39, 6, 7, 7, 9, 8, 9, 18, 10, 10, 18, 39, 26, 22, 26, 39, 39, 39, 39, 39, 39, 39, 39, 39, 39, 39, 39, 39, 39, 39, 39, 39, 39, 39, 39, 39, 39, 39, 39, 39, 39, 39, 39, 39, 39, 39, 39, 39, 39, 39, 39, 39, 39, 39, 39, 39, 39, 39, 39, 39, 39, 39, 39, 39, 39};
.const .align 1 .b8 zigzag_U[64] = {0, 1, 0, 0, 1, 2, 3, 2, 1, 0, 0, 1, 2, 3, 4, 5, 4, 3, 2, 1, 0, 0, 1, 2, 3, 4, 5, 6, 7, 6, 5, 4, 3, 2, 1, 0, 1, 2, 3, 4, 5, 6, 7, 7, 6, 5, 4, 3, 2, 3, 4, 5, 6, 7, 7, 6, 5, 4, 5, 6, 7, 7, 6, 7};
.const .align 1 .b8 zigzag_V[64] = {0, 0, 1, 2, 1, 0, 0, 1, 2, 3, 4, 3, 2, 1, 0, 0, 1, 2, 3, 4, 5, 6, 5, 4, 3, 2, 1, 0, 0, 1, 2, 3, 4, 5, 6, 7, 7, 6, 5, 4, 3, 2, 1, 2, 3, 4, 5, 6, 7, 7, 6, 5, 4, 3, 4, 5, 6, 7, 7, 6, 5, 6, 7, 7};
.const .align 4 .b8 dctlookup[256] = {0, 0, 128, 63, 186, 20, 123, 63, 102, 131, 108, 63, 56, 219, 84, 63, 247, 4, 53, 63, 214, 57, 14, 63, 7, 239, 195, 62, 172, 197, 71, 62, 0, 0, 128, 63, 56, 219, 84, 63, 7, 239, 195, 62, 172, 197, 71, 190, 247, 4, 53, 191, 186, 20, 123, 191, 102, 131, 108, 191, 214, 57, 14, 191, 0, 0, 128, 63, 214, 57, 14, 63, 7, 239, 195, 190, 186, 20, 123, 191, 247, 4, 53, 191, 172, 197, 71, 62, 102, 131, 108, 63, 56, 219, 84, 63, 0, 0, 128, 63, 172, 197, 71, 62, 102, 131, 108, 191, 214, 57, 14, 191, 247, 4, 53, 63, 56, 219, 84, 63, 7, 239, 195, 190, 186, 20, 123, 191, 0, 0, 128, 63, 172, 197, 71, 190, 102, 131, 108, 191, 214, 57, 14, 63, 247, 4, 53, 63, 56, 219, 84, 191, 7, 239, 195, 190, 186, 20, 123, 63, 0, 0, 128, 63, 214, 57, 14, 191, 7, 239, 195, 190, 186, 20, 123, 63, 247, 4, 53, 191, 172, 197, 71, 190, 102, 131, 108, 63, 56, 219, 84, 191, 0, 0, 128, 63, 56, 219, 84, 191, 7, 239, 195, 62, 172, 197, 71, 62, 247, 4, 53, 191, 186, 20, 123, 63, 102, 131, 108, 191, 214, 57, 14, 63, 0, 0, 128, 63, 186, 20, 123, 191, 102, 131, 108, 63, 56, 219, 84, 191, 247, 4, 53, 63, 214, 57, 14, 191, 7, 239, 195, 62, 172, 197, 71, 190};

.entry _Z21k_dct_quant_block_8x8PhS_jjPsh(
	.param .u64 .ptr .align 1 _Z21k_dct_quant_block_8x8PhS_jjPsh_param_0,
	.param .u64 .ptr .align 1 _Z21k_dct_quant_block_8x8PhS_jjPsh_param_1,
	.param .u32 _Z21k_dct_quant_block_8x8PhS_jjPsh_param_2,
	.param .u32 _Z21k_dct_quant_block_8x8PhS_jjPsh_param_3,
	.param .u64 .ptr .align 1 _Z21k_dct_quant_block_8x8PhS_jjPsh_param_4,
	.param .u8 _Z21k_dct_quant_block_8x8PhS_jjPsh_param_5
)
{
	.local .align 16 .b8 	__local_depot0[512];
	.reg .b64 	%SP;
	.reg .b64 	%SPL;
	.reg .pred 	%p<3>;
	.reg .b16 	%rs<67>;
	.reg .b32 	%r<379>;
	.reg .b32 	%f<745>;
	.reg .b64 	%rd<478>;

	mov.u64 	%SPL, __local_depot0;
	ld.param.u64 	%rd9, [_Z21k_dct_quant_block_8x8PhS_jjPsh_param_0];
	ld.param.u64 	%rd10, [_Z21k_dct_quant_block_8x8PhS_jjPsh_param_1];
	ld.param.u32 	%r7, [_Z21k_dct_quant_block_8x8PhS_jjPsh_param_2];
	cvta.to.global.u64 	%rd11, %rd10;
	cvta.to.global.u64 	%rd12, %rd9;
	add.u64 	%rd1, %SPL, 0;
	add.u64 	%rd2, %SPL, 256;
	mov.u32 	%r8, %ctaid.x;
	mov.u32 	%r9, %tid.x;
	mul.lo.s32 	%r10, %r7, %r8;
	shl.b32 	%r11, %r10, 3;
	shl.b32 	%r12, %r9, 3;
	add.s32 	%r13, %r11, %r12;
	cvt.u64.u32 	%rd15, %r13;
	mad.lo.s32 	%r1, %r9, 56, %r13;
	add.s64 	%rd16, %rd12, %rd15;
	ld.global.u8 	%r14, [%rd16];
	add.s64 	%rd17, %rd11, %rd15;
	ld.global.u8 	%r15, [%rd17];
	sub.s32 	%r16, %r14, %r15;
	cvt.rn.f32.s32 	%f57, %r16;
	ld.global.u8 	%r17, [%rd16+1];
	ld.global.u8 	%r18, [%rd17+1];
	sub.s32 	%r19, %r17, %r18;
	cvt.rn.f32.s32 	%f58, %r19;
	ld.global.u8 	%r20, [%rd16+2];
	ld.global.u8 	%r21, [%rd17+2];
	sub.s32 	%r22, %r20, %r21;
	cvt.rn.f32.s32 	%f59, %r22;
	ld.global.u8 	%r23, [%rd16+3];
	ld.global.u8 	%r24, [%rd17+3];
	sub.s32 	%r25, %r23, %r24;
	cvt.rn.f32.s32 	%f60, %r25;
	st.local.v4.f32 	[%rd2], {%f57, %f58, %f59, %f60};
	ld.global.u8 	%r26, [%rd16+4];
	ld.global.u8 	%r27, [%rd17+4];
	sub.s32 	%r28, %r26, %r27;
	cvt.rn.f32.s32 	%f61, %r28;
	ld.global.u8 	%r29, [%rd16+5];
	ld.global.u8 	%r30, [%rd17+5];
	sub.s32 	%r31, %r29, %r30;
	cvt.rn.f32.s32 	%f62, %r31;
	ld.global.u8 	%r32, [%rd16+6];
	ld.global.u8 	%r33, [%rd17+6];
	sub.s32 	%r34, %r32, %r33;
	cvt.rn.f32.s32 	%f63, %r34;
	ld.global.u8 	%r35, [%rd16+7];
	ld.global.u8 	%r36, [%rd17+7];
	sub.s32 	%r37, %r35, %r36;
	cvt.rn.f32.s32 	%f64, %r37;
	st.local.v4.f32 	[%rd2+16], {%f61, %f62, %f63, %f64};
	cvt.u64.u32 	%rd18, %r7;
	add.s64 	%rd19, %rd16, %rd18;
	ld.global.u8 	%r38, [%rd19];
	add.s64 	%rd20, %rd17, %rd18;
	ld.global.u8 	%r39, [%rd20];
	sub.s32 	%r40, %r38, %r39;
	cvt.rn.f32.s32 	%f65, %r40;
	add.s32 	%r41, %r7, 1;
	cvt.u64.u32 	%rd21, %r41;
	add.s64 	%rd22, %rd16, %rd21;
	ld.global.u8 	%r42, [%rd22];
	add.s64 	%rd23, %rd17, %rd21;
	ld.global.u8 	%r43, [%rd23];
	sub.s32 	%r44, %r42, %r43;
	cvt.rn.f32.s32 	%f66, %r44;
	add.s32 	%r45, %r7, 2;
	cvt.u64.u32 	%rd24, %r45;
	add.s64 	%rd25, %rd16, %rd24;
	ld.global.u8 	%r46, [%rd25];
	add.s64 	%rd26, %rd17, %rd24;
	ld.global.u8 	%r47, [%rd26];
	sub.s32 	%r48, %r46, %r47;
	cvt.rn.f32.s32 	%f67, %r48;
	add.s32 	%r49, %r7, 3;
	cvt.u64.u32 	%rd27, %r49;
	add.s64 	%rd28, %rd16, %rd27;
	ld.global.u8 	%r50, [%rd28];
	add.s64 	%rd29, %rd17, %rd27;
	ld.global.u8 	%r51, [%rd29];
	sub.s32 	%r52, %r50, %r51;
	cvt.rn.f32.s32 	%f68, %r52;
	st.local.v4.f32 	[%rd2+32], {%f65, %f66, %f67, %f68};
	add.s32 	%r53, %r7, 4;
	cvt.u64.u32 	%rd30, %r53;
	add.s64 	%rd31, %rd16, %rd30;
	ld.global.u8 	%r54, [%rd31];
	add.s64 	%rd32, %rd17, %rd30;
	ld.global.u8 	%r55, [%rd32];
	sub.s32 	%r56, %r54, %r55;
	cvt.rn.f32.s32 	%f69, %r56;
	add.s32 	%r57, %r7, 5;
	cvt.u64.u32 	%rd33, %r57;
	add.s64 	%rd34, %rd16, %rd33;
	ld.global.u8 	%r58, [%rd34];
	add.s64 	%rd35, %rd17, %rd33;
	ld.global.u8 	%r59, [%rd35];
	sub.s32 	%r60, %r58, %r59;
	cvt.rn.f32.s32 	%f70, %r60;
	add.s32 	%r61, %r7, 6;
	cvt.u64.u32 	%rd36, %r61;
	add.s64 	%rd37, %rd16, %rd36;
	ld.global.u8 	%r62, [%rd37];
	add.s64 	%rd38, %rd17, %rd36;
	ld.global.u8 	%r63, [%rd38];
	sub.s32 	%r64, %r62, %r63;
	cvt.rn.f32.s32 	%f71, %r64;
	add.s32 	%r65, %r7, 7;
	cvt.u64.u32 	%rd39, %r65;
	add.s64 	%rd40, %rd16, %rd39;
	ld.global.u8 	%r66, [%rd40];
	add.s64 	%rd41, %rd17, %rd39;
	ld.global.u8 	%r67, [%rd41];
	sub.s32 	%r68, %r66, %r67;
	cvt.rn.f32.s32 	%f72, %r68;
	st.local.v4.f32 	[%rd2+48], {%f69, %f70, %f71, %f72};
	shl.b32 	%r69, %r7, 1;
	cvt.u64.u32 	%rd42, %r69;
	add.s64 	%rd43, %rd16, %rd42;
	ld.global.u8 	%r70, [%rd43];
	add.s64 	%rd44, %rd17, %rd42;
	ld.global.u8 	%r71, [%rd44];
	sub.s32 	%r72, %r70, %r71;
	cvt.rn.f32.s32 	%f73, %r72;
	ld.global.u8 	%r73, [%rd43+1];
	ld.global.u8 	%r74, [%rd44+1];
	sub.s32 	%r75, %r73, %r74;
	cvt.rn.f32.s32 	%f74, %r75;
	add.s32 	%r76, %r45, %r7;
	cvt.u64.u32 	%rd45, %r76;
	add.s64 	%rd46, %rd16, %rd45;
	ld.global.u8 	%r77, [%rd46];
	add.s64 	%rd47, %rd17, %rd45;
	ld.global.u8 	%r78, [%rd47];
	sub.s32 	%r79, %r77, %r78;
	cvt.rn.f32.s32 	%f75, %r79;
	ld.global.u8 	%r80, [%rd46+1];
	ld.global.u8 	%r81, [%rd47+1];
	sub.s32 	%r82, %r80, %r81;
	cvt.rn.f32.s32 	%f76, %r82;
	st.local.v4.f32 	[%rd2+64], {%f73, %f74, %f75, %f76};
	add.s32 	%r83, %r53, %r7;
	cvt.u64.u32 	%rd48, %r83;
	add.s64 	%rd49, %rd16, %rd48;
	ld.global.u8 	%r84, [%rd49];
	add.s64 	%rd50, %rd17, %rd48;
	ld.global.u8 	%r85, [%rd50];
	sub.s32 	%r86, %r84, %r85;
	cvt.rn.f32.s32 	%f77, %r86;
	ld.global.u8 	%r87, [%rd49+1];
	ld.global.u8 	%r88, [%rd50+1];
	sub.s32 	%r89, %r87, %r88;
	cvt.rn.f32.s32 	%f78, %r89;
	add.s32 	%r90, %r61, %r7;
	cvt.u64.u32 	%rd51, %r90;
	add.s64 	%rd52, %rd16, %rd51;
	ld.global.u8 	%r91, [%rd52];
	add.s64 	%rd53, %rd17, %rd51;
	ld.global.u8 	%r92, [%rd53];
	sub.s32 	%r93, %r91, %r92;
	cvt.rn.f32.s32 	%f79, %r93;
	ld.global.u8 	%r94, [%rd52+1];
	ld.global.u8 	%r95, [%rd53+1];
	sub.s32 	%r96, %r94, %r95;
	cvt.rn.f32.s32 	%f80, %r96;
	st.local.v4.f32 	[%rd2+80], {%f77, %f78, %f79, %f80};
	mul.lo.s32 	%r97, %r7, 3;
	cvt.u64.u32 	%rd54, %r97;
	add.s64 	%rd55, %rd16, %rd54;
	ld.global.u8 	%r98, [%rd55];
	add.s64 	%rd56, %rd17, %rd54;
	ld.global.u8 	%r99, [%rd56];
	sub.s32 	%r100, %r98, %r99;
	cvt.rn.f32.s32 	%f81, %r100;
	add.s32 	%r101, %r41, %r69;
	cvt.u64.u32 	%rd57, %r101;
	add.s64 	%rd58, %rd16, %rd57;
	ld.global.u8 	%r102, [%rd58];
	add.s64 	%rd59, %rd17, %rd57;
	ld.global.u8 	%r103, [%rd59];
	sub.s32 	%r104, %r102, %r103;
	cvt.rn.f32.s32 	%f82, %r104;
	add.s32 	%r105, %r76, %r7;
	cvt.u64.u32 	%rd60, %r105;
	add.s64 	%rd61, %rd16, %rd60;
	ld.global.u8 	%r106, [%rd61];
	add.s64 	%rd62, %rd17, %rd60;
	ld.global.u8 	%r107, [%rd62];
	sub.s32 	%r108, %r106, %r107;
	cvt.rn.f32.s32 	%f83, %r108;
	add.s32 	%r109, %r49, %r69;
	cvt.u64.u32 	%rd63, %r109;
	add.s64 	%rd64, %rd16, %rd63;
	ld.global.u8 	%r110, [%rd64];
	add.s64 	%rd65, %rd17, %rd63;
	ld.global.u8 	%r111, [%rd65];
	sub.s32 	%r112, %r110, %r111;
	cvt.rn.f32.s32 	%f84, %r112;
	st.local.v4.f32 	[%rd2+96], {%f81, %f82, %f83, %f84};
	add.s32 	%r113, %r83, %r7;
	cvt.u64.u32 	%rd66, %r113;
	add.s64 	%rd67, %rd16, %rd66;
	ld.global.u8 	%r114, [%rd67];
	add.s64 	%rd68, %rd17, %rd66;
	ld.global.u8 	%r115, [%rd68];
	sub.s32 	%r116, %r114, %r115;
	cvt.rn.f32.s32 	%f85, %r116;
	add.s32 	%r117, %r57, %r69;
	cvt.u64.u32 	%rd69, %r117;
	add.s64 	%rd70, %rd16, %rd69;
	ld.global.u8 	%r118, [%rd70];
	add.s64 	%rd71, %rd17, %rd69;
	ld.global.u8 	%r119, [%rd71];
	sub.s32 	%r120, %r118, %r119;
	cvt.rn.f32.s32 	%f86, %r120;
	add.s32 	%r121, %r90, %r7;
	cvt.u64.u32 	%rd72, %r121;
	add.s64 	%rd73, %rd16, %rd72;
	ld.global.u8 	%r122, [%rd73];
	add.s64 	%rd74, %rd17, %rd72;
	ld.global.u8 	%r123, [%rd74];
	sub.s32 	%r124, %r122, %r123;
	cvt.rn.f32.s32 	%f87, %r124;
	add.s32 	%r125, %r65, %r69;
	cvt.u64.u32 	%rd75, %r125;
	add.s64 	%rd76, %rd16, %rd75;
	ld.global.u8 	%r126, [%rd76];
	add.s64 	%rd77, %rd17, %rd75;
	ld.global.u8 	%r127, [%rd77];
	sub.s32 	%r128, %r126, %r127;
	cvt.rn.f32.s32 	%f88, %r128;
	st.local.v4.f32 	[%rd2+112], {%f85, %f86, %f87, %f88};
	shl.b32 	%r129, %r7, 2;
	cvt.u64.u32 	%rd78, %r129;
	add.s64 	%rd79, %rd16, %rd78;
	ld.global.u8 	%r130, [%rd79];
	add.s64 	%rd80, %rd17, %rd78;
	ld.global.u8 	%r131, [%rd80];
	sub.s32 	%r132, %r130, %r131;
	cvt.rn.f32.s32 	%f89, %r132;
	ld.global.u8 	%r133, [%rd79+1];
	ld.global.u8 	%r134, [%rd80+1];
	sub.s32 	%r135, %r133, %r134;
	cvt.rn.f32.s32 	%f90, %r135;
	ld.global.u8 	%r136, [%rd79+2];
	ld.global.u8 	%r137, [%rd80+2];
	sub.s32 	%r138, %r136, %r137;
	cvt.rn.f32.s32 	%f91, %r138;
	ld.global.u8 	%r139, [%rd79+3];
	ld.global.u8 	%r140, [%rd80+3];
	sub.s32 	%r141, %r139, %r140;
	cvt.rn.f32.s32 	%f92, %r141;
	st.local.v4.f32 	[%rd2+128], {%f89, %f90, %f91, %f92};
	add.s32 	%r142, %r113, %r7;
	cvt.u64.u32 	%rd81, %r142;
	add.s64 	%rd82, %rd16, %rd81;
	ld.global.u8 	%r143, [%rd82];
	add.s64 	%rd83, %rd17, %rd81;
	ld.global.u8 	%r144, [%rd83];
	sub.s32 	%r145, %r143, %r144;
	cvt.rn.f32.s32 	%f93, %r145;
	ld.global.u8 	%r146, [%rd82+1];
	ld.global.u8 	%r147, [%rd83+1];
	sub.s32 	%r148, %r146, %r147;
	cvt.rn.f32.s32 	%f94, %r148;
	ld.global.u8 	%r149, [%rd82+2];
	ld.global.u8 	%r150, [%rd83+2];
	sub.s32 	%r151, %r149, %r150;
	cvt.rn.f32.s32 	%f95, %r151;
	ld.global.u8 	%r152, [%rd82+3];
	ld.global.u8 	%r153, [%rd83+3];
	sub.s32 	%r154, %r152, %r153;
	cvt.rn.f32.s32 	%f96, %r154;
	st.local.v4.f32 	[%rd2+144], {%f93, %f94, %f95, %f96};
	mul.lo.s32 	%r155, %r7, 5;
	cvt.u64.u32 	%rd84, %r155;
	add.s64 	%rd85, %rd16, %rd84;
	ld.global.u8 	%r156, [%rd85];
	add.s64 	%rd86, %rd17, %rd84;
	ld.global.u8 	%r157, [%rd86];
	sub.s32 	%r158, %r156, %r157;
	cvt.rn.f32.s32 	%f97, %r158;
	add.s32 	%r159, %r129, %r41;
	cvt.u64.u32 	%rd87, %r159;
	add.s64 	%rd88, %rd16, %rd87;
	ld.global.u8 	%r160, [%rd88];
	add.s64 	%rd89, %rd17, %rd87;
	ld.global.u8 	%r161, [%rd89];
	sub.s32 	%r162, %r160, %r161;
	cvt.rn.f32.s32 	%f98, %r162;
	add.s32 	%r163, %r105, %r69;
	cvt.u64.u32 	%rd90, %r163;
	add.s64 	%rd91, %rd16, %rd90;
	ld.global.u8 	%r164, [%rd91];
	add.s64 	%rd92, %rd17, %rd90;
	ld.global.u8 	%r165, [%rd92];
	sub.s32 	%r166, %r164, %r165;
	cvt.rn.f32.s32 	%f99, %r166;
	add.s32 	%r167, %r129, %r49;
	cvt.u64.u32 	%rd93, %r167;
	add.s64 	%rd94, %rd16, %rd93;
	ld.global.u8 	%r168, [%rd94];
	add.s64 	%rd95, %rd17, %rd93;
	ld.global.u8 	%r169, [%rd95];
	sub.s32 	%r170, %r168, %r169;
	cvt.rn.f32.s32 	%f100, %r170;
	st.local.v4.f32 	[%rd2+160], {%f97, %f98, %f99, %f100};
	add.s32 	%r171, %r142, %r7;
	cvt.u64.u32 	%rd96, %r171;
	add.s64 	%rd97, %rd16, %rd96;
	ld.global.u8 	%r172, [%rd97];
	add.s64 	%rd98, %rd17, %rd96;
	ld.global.u8 	%r173, [%rd98];
	sub.s32 	%r174, %r172, %r173;
	cvt.rn.f32.s32 	%f101, %r174;
	add.s32 	%r175, %r129, %r57;
	cvt.u64.u32 	%rd99, %r175;
	add.s64 	%rd100, %rd16, %rd99;
	ld.global.u8 	%r176, [%rd100];
	add.s64 	%rd101, %rd17, %rd99;
	ld.global.u8 	%r177, [%rd101];
	sub.s32 	%r178, %r176, %r177;
	cvt.rn.f32.s32 	%f102, %r178;
	add.s32 	%r179, %r121, %r69;
	cvt.u64.u32 	%rd102, %r179;
	add.s64 	%rd103, %rd16, %rd102;
	ld.global.u8 	%r180, [%rd103];
	add.s64 	%rd104, %rd17, %rd102;
	ld.global.u8 	%r181, [%rd104];
	sub.s32 	%r182, %r180, %r181;
	cvt.rn.f32.s32 	%f103, %r182;
	add.s32 	%r183, %r129, %r65;
	cvt.u64.u32 	%rd105, %r183;
	add.s64 	%rd106, %rd16, %rd105;
	ld.global.u8 	%r184, [%rd106];
	add.s64 	%rd107, %rd17, %rd105;
	ld.global.u8 	%r185, [%rd107];
	sub.s32 	%r186, %r184, %r185;
	cvt.rn.f32.s32 	%f104, %r186;
	st.local.v4.f32 	[%rd2+176], {%f101, %f102, %f103, %f104};
	mul.lo.s32 	%r187, %r7, 6;
	cvt.u64.u32 	%rd108, %r187;
	add.s64 	%rd109, %rd16, %rd108;
	ld.global.u8 	%r188, [%rd109];
	add.s64 	%rd110, %rd17, %rd108;
	ld.global.u8 	%r189, [%rd110];
	sub.s32 	%r190, %r188, %r189;
	cvt.rn.f32.s32 	%f105, %r190;
	ld.global.u8 	%r191, [%rd109+1];
	ld.global.u8 	%r192, [%rd110+1];
	sub.s32 	%r193, %r191, %r192;
	cvt.rn.f32.s32 	%f106, %r193;
	add.s32 	%r194, %r163, %r7;
	cvt.u64.u32 	%rd111, %r194;
	add.s64 	%rd112, %rd16, %rd111;
	ld.global.u8 	%r195, [%rd112];
	add.s64 	%rd113, %rd17, %rd111;
	ld.global.u8 	%r196, [%rd113];
	sub.s32 	%r197, %r195, %r196;
	cvt.rn.f32.s32 	%f107, %r197;
	ld.global.u8 	%r198, [%rd112+1];
	ld.global.u8 	%r199, [%rd113+1];
	sub.s32 	%r200, %r198, %r199;
	cvt.rn.f32.s32 	%f108, %r200;
	st.local.v4.f32 	[%rd2+192], {%f105, %f106, %f107, %f108};
	add.s32 	%r201, %r171, %r7;
	cvt.u64.u32 	%rd114, %r201;
	add.s64 	%rd115, %rd16, %rd114;
	ld.global.u8 	%r202, [%rd115];
	add.s64 	%rd116, %rd17, %rd114;
	ld.global.u8 	%r203, [%rd116];
	sub.s32 	%r204, %r202, %r203;
	cvt.rn.f32.s32 	%f109, %r204;
	ld.global.u8 	%r205, [%rd115+1];
	ld.global.u8 	%r206, [%rd116+1];
	sub.s32 	%r207, %r205, %r206;
	cvt.rn.f32.s32 	%f110, %r207;
	add.s32 	%r208, %r179, %r7;
	cvt.u64.u32 	%rd117, %r208;
	add.s64 	%rd118, %rd16, %rd117;
	ld.global.u8 	%r209, [%rd118];
	add.s64 	%rd119, %rd17, %rd117;
	ld.global.u8 	%r210, [%rd119];
	sub.s32 	%r211, %r209, %r210;
	cvt.rn.f32.s32 	%f111, %r211;
	ld.global.u8 	%r212, [%rd118+1];
	ld.global.u8 	%r213, [%rd119+1];
	sub.s32 	%r214, %r212, %r213;
	cvt.rn.f32.s32 	%f112, %r214;
	st.local.v4.f32 	[%rd2+208], {%f109, %f110, %f111, %f112};
	mul.lo.s32 	%r215, %r7, 7;
	cvt.u64.u32 	%rd120, %r215;
	add.s64 	%rd121, %rd16, %rd120;
	ld.global.u8 	%r216, [%rd121];
	add.s64 	%rd122, %rd17, %rd120;
	ld.global.u8 	%r217, [%rd122];
	sub.s32 	%r218, %r216, %r217;
	cvt.rn.f32.s32 	%f113, %r218;
	add.s32 	%r219, %r159, %r69;
	cvt.u64.u32 	%rd123, %r219;
	add.s64 	%rd124, %rd16, %rd123;
	ld.global.u8 	%r220, [%rd124];
	add.s64 	%rd125, %rd17, %rd123;
	ld.global.u8 	%r221, [%rd125];
	sub.s32 	%r222, %r220, %r221;
	cvt.rn.f32.s32 	%f114, %r222;
	add.s32 	%r223, %r194, %r7;
	cvt.u64.u32 	%rd126, %r223;
	add.s64 	%rd127, %rd16, %rd126;
	ld.global.u8 	%r224, [%rd127];
	add.s64 	%rd128, %rd17, %rd126;
	ld.global.u8 	%r225, [%rd128];
	sub.s32 	%r226, %r224, %r225;
	cvt.rn.f32.s32 	%f115, %r226;
	add.s32 	%r227, %r167, %r69;
	cvt.u64.u32 	%rd129, %r227;
	add.s64 	%rd130, %rd16, %rd129;
	ld.global.u8 	%r228, [%rd130];
	add.s64 	%rd131, %rd17, %rd129;
	ld.global.u8 	%r229, [%rd131];
	sub.s32 	%r230, %r228, %r229;
	cvt.rn.f32.s32 	%f116, %r230;
	st.local.v4.f32 	[%rd2+224], {%f113, %f114, %f115, %f116};
	add.s32 	%r231, %r201, %r7;
	cvt.u64.u32 	%rd132, %r231;
	add.s64 	%rd133, %rd16, %rd132;
	ld.global.u8 	%r232, [%rd133];
	add.s64 	%rd134, %rd17, %rd132;
	ld.global.u8 	%r233, [%rd134];
	sub.s32 	%r234, %r232, %r233;
	cvt.rn.f32.s32 	%f117, %r234;
	add.s32 	%r235, %r175, %r69;
	cvt.u64.u32 	%rd135, %r235;
	add.s64 	%rd136, %rd16, %rd135;
	ld.global.u8 	%r236, [%rd136];
	add.s64 	%rd137, %rd17, %rd135;
	ld.global.u8 	%r237, [%rd137];
	sub.s32 	%r238, %r236, %r237;
	cvt.rn.f32.s32 	%f118, %r238;
	add.s32 	%r239, %r208, %r7;
	cvt.u64.u32 	%rd138, %r239;
	add.s64 	%rd139, %rd16, %rd138;
	ld.global.u8 	%r240, [%rd139];
	add.s64 	%rd140, %rd17, %rd138;
	ld.global.u8 	%r241, [%rd140];
	sub.s32 	%r242, %r240, %r241;
	cvt.rn.f32.s32 	%f119, %r242;
	add.s32 	%r243, %r183, %r69;
	cvt.u64.u32 	%rd141, %r243;
	add.s64 	%rd142, %rd16, %rd141;
	ld.global.u8 	%r244, [%rd142];
	add.s64 	%rd143, %rd17, %rd141;
	ld.global.u8 	%r245, [%rd143];
	sub.s32 	%r246, %r244, %r245;
	cvt.rn.f32.s32 	%f120, %r246;
	st.local.v4.f32 	[%rd2+240], {%f117, %f118, %f119, %f120};
	ld.const.f32 	%f1, [dctlookup+32];
	ld.const.f32 	%f2, [dctlookup+64];
	ld.const.f32 	%f3, [dctlookup+128];
	ld.const.f32 	%f4, [dctlookup+160];
	ld.const.f32 	%f5, [dctlookup+192];
	ld.const.f32 	%f6, [dctlookup+224];
	ld.const.f32 	%f7, [dctlookup+4];
	ld.const.f32 	%f8, [dctlookup+36];
	ld.const.f32 	%f9, [dctlookup+100];
	ld.const.f32 	%f10, [dctlookup+132];
	ld.const.f32 	%f11, [dctlookup+164];
	ld.const.f32 	%f12, [dctlookup+196];
	ld.const.f32 	%f13, [dctlookup+228];
	ld.const.f32 	%f14, [dctlookup+8];
	ld.const.f32 	%f15, [dctlookup+40];
	ld.const.f32 	%f16, [dctlookup+72];
	ld.const.f32 	%f17, [dctlookup+104];
	ld.const.f32 	%f18, [dctlookup+136];
	ld.const.f32 	%f19, [dctlookup+168];
	ld.const.f32 	%f20, [dctlookup+200];
	ld.const.f32 	%f21, [dctlookup+232];
	ld.const.f32 	%f22, [dctlookup+12];
	ld.const.f32 	%f23, [dctlookup+44];
	ld.const.f32 	%f24, [dctlookup+108];
	ld.const.f32 	%f25, [dctlookup+140];
	ld.const.f32 	%f26, [dctlookup+172];
	ld.const.f32 	%f27, [dctlookup+204];
	ld.const.f32 	%f28, [dctlookup+236];
	ld.const.f32 	%f29, [dctlookup+16];
	ld.const.f32 	%f30, [dctlookup+48];
	ld.const.f32 	%f31, [dctlookup+80];
	ld.const.f32 	%f32, [dctlookup+112];
	ld.const.f32 	%f33, [dctlookup+144];
	ld.const.f32 	%f34, [dctlookup+176];
	ld.const.f32 	%f35, [dctlookup+208];
	ld.const.f32 	%f36, [dctlookup+240];
	ld.const.f32 	%f37, [dctlookup+20];
	ld.const.f32 	%f38, [dctlookup+52];
	ld.const.f32 	%f39, [dctlookup+84];
	ld.const.f32 	%f40, [dctlookup+116];
	ld.const.f32 	%f41, [dctlookup+148];
	ld.const.f32 	%f42, [dctlookup+180];
	ld.const.f32 	%f43, [dctlookup+212];
	ld.const.f32 	%f44, [dctlookup+244];
	ld.const.f32 	%f45, [dctlookup+24];
	ld.const.f32 	%f46, [dctlookup+56];
	ld.const.f32 	%f47, [dctlookup+88];
	ld.const.f32 	%f48, [dctlookup+120];
	ld.const.f32 	%f49, [dctlookup+152];
	ld.const.f32 	%f50, [dctlookup+184];
	ld.const.f32 	%f51, [dctlookup+216];
	ld.const.f32 	%f52, [dctlookup+248];
	ld.const.f32 	%f53, [dctlookup+28];
	ld.const.f32 	%f54, [dctlookup+60];
	ld.const.f32 	%f55, [dctlookup+124];
	mov.b32 	%r377, 0;
	mov.b64 	%rd476, 0;
	ld.const.f32 	%f56, [dctlookup+220];
	ld.const.f32 	%f125, [dctlookup];
	ld.const.f32 	%f129, [dctlookup+96];
	ld.const.f32 	%f141, [dctlookup+68];
	ld.const.f32 	%f158, [dctlookup+76];
	ld.const.f32 	%f191, [dctlookup+92];
	ld.const.f32 	%f194, [dctlookup+156];
	ld.const.f32 	%f196, [dctlookup+188];
	ld.const.f32 	%f199, [dctlookup+252];
$L__BB0_1:
	add.s64 	%rd144, %rd2, %rd476;
	ld.local.v4.f32 	{%f121, %f122, %f123, %f124}, [%rd144];
	fma.rn.f32 	%f126, %f121, %f125, 0f00000000;
	fma.rn.f32 	%f127, %f122, %f1, %f126;
	fma.rn.f32 	%f128, %f123, %f2, %f127;
	fma.rn.f32 	%f130, %f124, %f129, %f128;
	ld.local.v4.f32 	{%f131, %f132, %f133, %f134}, [%rd144+16];
	fma.rn.f32 	%f135, %f131, %f3, %f130;
	fma.rn.f32 	%f136, %f132, %f4, %f135;
	fma.rn.f32 	%f137, %f133, %f5, %f136;
	fma.rn.f32 	%f138, %f134, %f6, %f137;
	add.s64 	%rd145, %rd1, %rd476;
	fma.rn.f32 	%f139, %f121, %f7, 0f00000000;
	fma.rn.f32 	%f140, %f122, %f8, %f139;
	fma.rn.f32 	%f142, %f123, %f141, %f140;
	fma.rn.f32 	%f143, %f124, %f9, %f142;
	fma.rn.f32 	%f144, %f131, %f10, %f143;
	fma.rn.f32 	%f145, %f132, %f11, %f144;
	fma.rn.f32 	%f146, %f133, %f12, %f145;
	fma.rn.f32 	%f147, %f134, %f13, %f146;
	fma.rn.f32 	%f148, %f121, %f14, 0f00000000;
	fma.rn.f32 	%f149, %f122, %f15, %f148;
	fma.rn.f32 	%f150, %f123, %f16, %f149;
	fma.rn.f32 	%f151, %f124, %f17, %f150;
	fma.rn.f32 	%f152, %f131, %f18, %f151;
	fma.rn.f32 	%f153, %f132, %f19, %f152;
	fma.rn.f32 	%f154, %f133, %f20, %f153;
	fma.rn.f32 	%f155, %f134, %f21, %f154;
	fma.rn.f32 	%f156, %f121, %f22, 0f00000000;
	fma.rn.f32 	%f157, %f122, %f23, %f156;
	fma.rn.f32 	%f159, %f123, %f158, %f157;
	fma.rn.f32 	%f160, %f124, %f24, %f159;
	fma.rn.f32 	%f161, %f131, %f25, %f160;
	fma.rn.f32 	%f162, %f132, %f26, %f161;
	fma.rn.f32 	%f163, %f133, %f27, %f162;
	fma.rn.f32 	%f164, %f134, %f28, %f163;
	st.local.v4.f32 	[%rd145], {%f138, %f147, %f155, %f164};
	fma.rn.f32 	%f165, %f121, %f29, 0f00000000;
	fma.rn.f32 	%f166, %f122, %f30, %f165;
	fma.rn.f32 	%f167, %f123, %f31, %f166;
	fma.rn.f32 	%f168, %f124, %f32, %f167;
	fma.rn.f32 	%f169, %f131, %f33, %f168;
	fma.rn.f32 	%f170, %f132, %f34, %f169;
	fma.rn.f32 	%f171, %f133, %f35, %f170;
	fma.rn.f32 	%f172, %f134, %f36, %f171;
	fma.rn.f32 	%f173, %f121, %f37, 0f00000000;
	fma.rn.f32 	%f174, %f122, %f38, %f173;
	fma.rn.f32 	%f175, %f123, %f39, %f174;
	fma.rn.f32 	%f176, %f124, %f40, %f175;
	fma.rn.f32 	%f177, %f131, %f41, %f176;
	fma.rn.f32 	%f178, %f132, %f42, %f177;
	fma.rn.f32 	%f179, %f133, %f43, %f178;
	fma.rn.f32 	%f180, %f134, %f44, %f179;
	fma.rn.f32 	%f181, %f121, %f45, 0f00000000;
	fma.rn.f32 	%f182, %f122, %f46, %f181;
	fma.rn.f32 	%f183, %f123, %f47, %f182;
	fma.rn.f32 	%f184, %f124, %f48, %f183;
	fma.rn.f32 	%f185, %f131, %f49, %f184;
	fma.rn.f32 	%f186, %f132, %f50, %f185;
	fma.rn.f32 	%f187, %f133, %f51, %f186;
	fma.rn.f32 	%f188, %f134, %f52, %f187;
	fma.rn.f32 	%f189, %f121, %f53, 0f00000000;
	fma.rn.f32 	%f190, %f122, %f54, %f189;
	fma.rn.f32 	%f192, %f123, %f191, %f190;
	fma.rn.f32 	%f193, %f124, %f55, %f192;
	fma.rn.f32 	%f195, %f131, %f194, %f193;
	fma.rn.f32 	%f197, %f132, %f196, %f195;
	fma.rn.f32 	%f198, %f133, %f56, %f197;
	fma.rn.f32 	%f200, %f134, %f199, %f198;
	st.local.v4.f32 	[%rd145+16], {%f172, %f180, %f188, %f200};
	add.s32 	%r377, %r377, 1;
	add.s64 	%rd476, %rd476, 32;
	setp.ne.s32 	%p1, %r377, 8;
	@%p1 bra 	$L__BB0_1;
	ld.local.v4.f32 	{%f201, %f202, %f203, %f204}, [%rd1];
	ld.local.v4.f32 	{%f205, %f206, %f207, %f208}, [%rd1+32];
	ld.local.v4.f32 	{%f209, %f210, %f211, %f212}, [%rd1+64];
	ld.local.v4.f32 	{%f213, %f214, %f215, %f216}, [%rd1+96];
	st.local.v4.f32 	[%rd2], {%f201, %f205, %f209, %f213};
	ld.local.v4.f32 	{%f217, %f218, %f219, %f220}, [%rd1+128];
	ld.local.v4.f32 	{%f221, %f222, %f223, %f224}, [%rd1+160];
	ld.local.v4.f32 	{%f225, %f226, %f227, %f228}, [%rd1+192];
	ld.local.v4.f32 	{%f229, %f230, %f231, %f232}, [%rd1+224];
	st.local.v4.f32 	[%rd2+16], {%f217, %f221, %f225, %f229};
	st.local.v4.f32 	[%rd2+32], {%f202, %f206, %f210, %f214};
	st.local.v4.f32 	[%rd2+48], {%f218, %f222, %f226, %f230};
	st.local.v4.f32 	[%rd2+64], {%f203, %f207, %f211, %f215};
	st.local.v4.f32 	[%rd2+80], {%f219, %f223, %f227, %f231};
	st.local.v4.f32 	[%rd2+96], {%f204, %f208, %f212, %f216};
	st.local.v4.f32 	[%rd2+112], {%f220, %f224, %f228, %f232};
	ld.local.v4.f32 	{%f233, %f234, %f235, %f236}, [%rd1+16];
	ld.local.v4.f32 	{%f237, %f238, %f239, %f240}, [%rd1+48];
	ld.local.v4.f32 	{%f241, %f242, %f243, %f244}, [%rd1+80];
	ld.local.v4.f32 	{%f245, %f246, %f247, %f248}, [%rd1+112];
	st.local.v4.f32 	[%rd2+128], {%f233, %f237, %f241, %f245};
	ld.local.v4.f32 	{%f249, %f250, %f251, %f252}, [%rd1+144];
	ld.local.v4.f32 	{%f253, %f254, %f255, %f256}, [%rd1+176];
	ld.local.v4.f32 	{%f257, %f258, %f259, %f260}, [%rd1+208];
	ld.local.v4.f32 	{%f261, %f262, %f263, %f264}, [%rd1+240];
	st.local.v4.f32 	[%rd2+144], {%f249, %f253, %f257, %f261};
	st.local.v4.f32 	[%rd2+160], {%f234, %f238, %f242, %f246};
	st.local.v4.f32 	[%rd2+176], {%f250, %f254, %f258, %f262};
	st.local.v4.f32 	[%rd2+192], {%f235, %f239, %f243, %f247};
	st.local.v4.f32 	[%rd2+208], {%f251, %f255, %f259, %f263};
	st.local.v4.f32 	[%rd2+224], {%f236, %f240, %f244, %f248};
	st.local.v4.f32 	[%rd2+240], {%f252, %f256, %f260, %f264};
	mov.b32 	%r378, 0;
	mov.b64 	%rd477, 0;
	ld.const.f32 	%f269, [dctlookup];
	ld.const.f32 	%f273, [dctlookup+96];
	ld.const.f32 	%f285, [dctlookup+68];
	ld.const.f32 	%f302, [dctlookup+76];
	ld.const.f32 	%f335, [dctlookup+92];
	ld.const.f32 	%f338, [dctlookup+156];
	ld.const.f32 	%f340, [dctlookup+188];
	ld.const.f32 	%f343, [dctlookup+252];
$L__BB0_3:
	add.s64 	%rd147, %rd2, %rd477;
	ld.local.v4.f32 	{%f265, %f266, %f267, %f268}, [%rd147];
	fma.rn.f32 	%f270, %f265, %f269, 0f00000000;
	fma.rn.f32 	%f271, %f266, %f1, %f270;
	fma.rn.f32 	%f272, %f267, %f2, %f271;
	fma.rn.f32 	%f274, %f268, %f273, %f272;
	ld.local.v4.f32 	{%f275, %f276, %f277, %f278}, [%rd147+16];
	fma.rn.f32 	%f279, %f275, %f3, %f274;
	fma.rn.f32 	%f280, %f276, %f4, %f279;
	fma.rn.f32 	%f281, %f277, %f5, %f280;
	fma.rn.f32 	%f282, %f278, %f6, %f281;
	add.s64 	%rd148, %rd1, %rd477;
	fma.rn.f32 	%f283, %f265, %f7, 0f00000000;
	fma.rn.f32 	%f284, %f266, %f8, %f283;
	fma.rn.f32 	%f286, %f267, %f285, %f284;
	fma.rn.f32 	%f287, %f268, %f9, %f286;
	fma.rn.f32 	%f288, %f275, %f10, %f287;
	fma.rn.f32 	%f289, %f276, %f11, %f288;
	fma.rn.f32 	%f290, %f277, %f12, %f289;
	fma.rn.f32 	%f291, %f278, %f13, %f290;
	fma.rn.f32 	%f292, %f265, %f14, 0f00000000;
	fma.rn.f32 	%f293, %f266, %f15, %f292;
	fma.rn.f32 	%f294, %f267, %f16, %f293;
	fma.rn.f32 	%f295, %f268, %f17, %f294;
	fma.rn.f32 	%f296, %f275, %f18, %f295;
	fma.rn.f32 	%f297, %f276, %f19, %f296;
	fma.rn.f32 	%f298, %f277, %f20, %f297;
	fma.rn.f32 	%f299, %f278, %f21, %f298;
	fma.rn.f32 	%f300, %f265, %f22, 0f00000000;
	fma.rn.f32 	%f301, %f266, %f23, %f300;
	fma.rn.f32 	%f303, %f267, %f302, %f301;
	fma.rn.f32 	%f304, %f268, %f24, %f303;
	fma.rn.f32 	%f305, %f275, %f25, %f304;
	fma.rn.f32 	%f306, %f276, %f26, %f305;
	fma.rn.f32 	%f307, %f277, %f27, %f306;
	fma.rn.f32 	%f308, %f278, %f28, %f307;
	st.local.v4.f32 	[%rd148], {%f282, %f291, %f299, %f308};
	fma.rn.f32 	%f309, %f265, %f29, 0f00000000;
	fma.rn.f32 	%f310, %f266, %f30, %f309;
	fma.rn.f32 	%f311, %f267, %f31, %f310;
	fma.rn.f32 	%f312, %f268, %f32, %f311;
	fma.rn.f32 	%f313, %f275, %f33, %f312;
	fma.rn.f32 	%f314, %f276, %f34, %f313;
	fma.rn.f32 	%f315, %f277, %f35, %f314;
	fma.rn.f32 	%f316, %f278, %f36, %f315;
	fma.rn.f32 	%f317, %f265, %f37, 0f00000000;
	fma.rn.f32 	%f318, %f266, %f38, %f317;
	fma.rn.f32 	%f319, %f267, %f39, %f318;
	fma.rn.f32 	%f320, %f268, %f40, %f319;
	fma.rn.f32 	%f321, %f275, %f41, %f320;
	fma.rn.f32 	%f322, %f276, %f42, %f321;
	fma.rn.f32 	%f323, %f277, %f43, %f322;
	fma.rn.f32 	%f324, %f278, %f44, %f323;
	fma.rn.f32 	%f325, %f265, %f45, 0f00000000;
	fma.rn.f32 	%f326, %f266, %f46, %f325;
	fma.rn.f32 	%f327, %f267, %f47, %f326;
	fma.rn.f32 	%f328, %f268, %f48, %f327;
	fma.rn.f32 	%f329, %f275, %f49, %f328;
	fma.rn.f32 	%f330, %f276, %f50, %f329;
	fma.rn.f32 	%f331, %f277, %f51, %f330;
	fma.rn.f32 	%f332, %f278, %f52, %f331;
	fma.rn.f32 	%f333, %f265, %f53, 0f00000000;
	fma.rn.f32 	%f334, %f266, %f54, %f333;
	fma.rn.f32 	%f336, %f267, %f335, %f334;
	fma.rn.f32 	%f337, %f268, %f55, %f336;
	fma.rn.f32 	%f339, %f275, %f338, %f337;
	fma.rn.f32 	%f341, %f276, %f340, %f339;
	fma.rn.f32 	%f342, %f277, %f56, %f341;
	fma.rn.f32 	%f344, %f278, %f343, %f342;
	st.local.v4.f32 	[%rd148+16], {%f316, %f324, %f332, %f344};
	add.s32 	%r378, %r378, 1;
	add.s64 	%rd477, %rd477, 32;
	setp.ne.s32 	%p2, %r378, 8;
	@%p2 bra 	$L__BB0_3;
	ld.param.u8 	%rs66, [_Z21k_dct_quant_block_8x8PhS_jjPsh_param_5];
	ld.param.u64 	%rd475, [_Z21k_dct_quant_block_8x8PhS_jjPsh_param_4];
	cvta.to.global.u64 	%rd149, %rd475;
	ld.local.v4.f32 	{%f345, %f346, %f347, %f348}, [%rd1];
	ld.local.v4.f32 	{%f349, %f350, %f351, %f352}, [%rd1+32];
	ld.local.v4.f32 	{%f353, %f354, %f355, %f356}, [%rd1+64];
	ld.local.v4.f32 	{%f357, %f358, %f359, %f360}, [%rd1+96];
	st.local.v4.f32 	[%rd2], {%f345, %f349, %f353, %f357};
	ld.local.v4.f32 	{%f361, %f362, %f363, %f364}, [%rd1+128];
	ld.local.v4.f32 	{%f365, %f366, %f367, %f368}, [%rd1+160];
	ld.local.v4.f32 	{%f369, %f370, %f371, %f372}, [%rd1+192];
	ld.local.v4.f32 	{%f373, %f374, %f375, %f376}, [%rd1+224];
	st.local.v4.f32 	[%rd2+16], {%f361, %f365, %f369, %f373};
	st.local.v4.f32 	[%rd2+32], {%f346, %f350, %f354, %f358};
	st.local.v4.f32 	[%rd2+48], {%f362, %f366, %f370, %f374};
	st.local.v4.f32 	[%rd2+64], {%f347, %f351, %f355, %f359};
	st.local.v4.f32 	[%rd2+80], {%f363, %f367, %f371, %f375};
	st.local.v4.f32 	[%rd2+96], {%f348, %f352, %f356, %f360};
	st.local.v4.f32 	[%rd2+112], {%f364, %f368, %f372, %f376};
	ld.local.v4.f32 	{%f377, %f378, %f379, %f380}, [%rd1+16];
	ld.local.v4.f32 	{%f381, %f382, %f383, %f384}, [%rd1+48];
	ld.local.v4.f32 	{%f385, %f386, %f387, %f388}, [%rd1+80];
	ld.local.v4.f32 	{%f389, %f390, %f391, %f392}, [%rd1+112];
	st.local.v4.f32 	[%rd2+128], {%f377, %f381, %f385, %f389};
	ld.local.v4.f32 	{%f393, %f394, %f395, %f396}, [%rd1+144];
	ld.local.v4.f32 	{%f397, %f398, %f399, %f400}, [%rd1+176];
	ld.local.v4.f32 	{%f401, %f402, %f403, %f404}, [%rd1+208];
	ld.local.v4.f32 	{%f405, %f406, %f407, %f408}, [%rd1+240];
	st.local.v4.f32 	[%rd2+144], {%f393, %f397, %f401, %f405};
	st.local.v4.f32 	[%rd2+160], {%f378, %f382, %f386, %f390};
	st.local.v4.f32 	[%rd2+176], {%f394, %f398, %f402, %f406};
	st.local.v4.f32 	[%rd2+192], {%f379, %f383, %f387, %f391};
	st.local.v4.f32 	[%rd2+208], {%f395, %f399, %f403, %f407};
	st.local.v4.f32 	[%rd2+224], {%f380, %f384, %f388, %f392};
	st.local.v4.f32 	[%rd2+240], {%f396, %f400, %f404, %f408};
	mul.f32 	%f409, %f345, 0f3F3504F3;
	mul.f32 	%f410, %f409, 0f3F3504F3;
	mul.f32 	%f411, %f349, 0f3F3504F3;
	mul.f32 	%f412, %f353, 0f3F3504F3;
	mul.f32 	%f413, %f357, 0f3F3504F3;
	st.local.v4.f32 	[%rd1], {%f410, %f411, %f412, %f413};
	mul.f32 	%f414, %f361, 0f3F3504F3;
	mul.f32 	%f415, %f365, 0f3F3504F3;
	mul.f32 	%f416, %f369, 0f3F3504F3;
	mul.f32 	%f417, %f373, 0f3F3504F3;
	st.local.v4.f32 	[%rd1+16], {%f414, %f415, %f416, %f417};
	mul.f32 	%f418, %f346, 0f3F3504F3;
	st.local.v4.f32 	[%rd1+32], {%f418, %f350, %f354, %f358};
	st.local.v4.f32 	[%rd1+48], {%f362, %f366, %f370, %f374};
	mul.f32 	%f419, %f347, 0f3F3504F3;
	st.local.v4.f32 	[%rd1+64], {%f419, %f351, %f355, %f359};
	st.local.v4.f32 	[%rd1+80], {%f363, %f367, %f371, %f375};
	mul.f32 	%f420, %f348, 0f3F3504F3;
	st.local.v4.f32 	[%rd1+96], {%f420, %f352, %f356, %f360};
	st.local.v4.f32 	[%rd1+112], {%f364, %f368, %f372, %f376};
	mul.f32 	%f421, %f377, 0f3F3504F3;
	st.local.v4.f32 	[%rd1+128], {%f421, %f381, %f385, %f389};
	st.local.v4.f32 	[%rd1+144], {%f393, %f397, %f401, %f405};
	mul.f32 	%f422, %f378, 0f3F3504F3;
	st.local.v4.f32 	[%rd1+160], {%f422, %f382, %f386, %f390};
	st.local.v4.f32 	[%rd1+176], {%f394, %f398, %f402, %f406};
	mul.f32 	%f423, %f379, 0f3F3504F3;
	st.local.v4.f32 	[%rd1+192], {%f423, %f383, %f387, %f391};
	st.local.v4.f32 	[%rd1+208], {%f395, %f399, %f403, %f407};
	mul.f32 	%f424, %f380, 0f3F3504F3;
	st.local.v4.f32 	[%rd1+224], {%f424, %f384, %f388, %f392};
	st.local.v4.f32 	[%rd1+240], {%f396, %f400, %f404, %f408};
	cvt.u32.u16 	%r248, %rs66;
	mul.wide.u32 	%rd150, %r248, 64;
	mov.u64 	%rd151, quanttbl;
	add.s64 	%rd152, %rd151, %rd150;
	ld.const.u8 	%rd153, [zigzag_U];
	ld.const.u8 	%r249, [zigzag_V];
	mul.wide.u32 	%rd154, %r249, 8;
	add.s64 	%rd155, %rd154, %rd153;
	shl.b64 	%rd156, %rd155, 2;
	add.s64 	%rd157, %rd1, %rd156;
	ld.local.f32 	%f425, [%rd157];
	mul.f32 	%f426, %f425, 0f3E800000;
	ld.const.u8 	%rs2, [%rd152];
	cvt.rn.f32.u16 	%f427, %rs2;
	div.rn.f32 	%f428, %f426, %f427;
	cvt.rni.f32.f32 	%f429, %f428;
	ld.const.u8 	%rd158, [zigzag_U+1];
	ld.const.u8 	%r250, [zigzag_V+1];
	mul.wide.u32 	%rd159, %r250, 8;
	add.s64 	%rd160, %rd159, %rd158;
	shl.b64 	%rd161, %rd160, 2;
	add.s64 	%rd162, %rd1, %rd161;
	ld.local.f32 	%f430, [%rd162];
	mul.f32 	%f431, %f430, 0f3E800000;
	ld.const.u8 	%rs3, [%rd152+1];
	cvt.rn.f32.u16 	%f432, %rs3;
	div.rn.f32 	%f433, %f431, %f432;
	cvt.rni.f32.f32 	%f434, %f433;
	ld.const.u8 	%rd163, [zigzag_U+2];
	ld.const.u8 	%r251, [zigzag_V+2];
	mul.wide.u32 	%rd164, %r251, 8;
	add.s64 	%rd165, %rd164, %rd163;
	shl.b64 	%rd166, %rd165, 2;
	add.s64 	%rd167, %rd1, %rd166;
	ld.local.f32 	%f435, [%rd167];
	mul.f32 	%f436, %f435, 0f3E800000;
	ld.const.u8 	%rs4, [%rd152+2];
	cvt.rn.f32.u16 	%f437, %rs4;
	div.rn.f32 	%f438, %f436, %f437;
	cvt.rni.f32.f32 	%f439, %f438;
	ld.const.u8 	%rd168, [zigzag_U+3];
	ld.const.u8 	%r252, [zigzag_V+3];
	mul.wide.u32 	%rd169, %r252, 8;
	add.s64 	%rd170, %rd169, %rd168;
	shl.b64 	%rd171, %rd170, 2;
	add.s64 	%rd172, %rd1, %rd171;
	ld.local.f32 	%f440, [%rd172];
	mul.f32 	%f441, %f440, 0f3E800000;
	ld.const.u8 	%rs5, [%rd152+3];
	cvt.rn.f32.u16 	%f442, %rs5;
	div.rn.f32 	%f443, %f441, %f442;
	cvt.rni.f32.f32 	%f444, %f443;
	ld.const.u8 	%rd173, [zigzag_U+4];
	ld.const.u8 	%r253, [zigzag_V+4];
	mul.wide.u32 	%rd174, %r253, 8;
	add.s64 	%rd175, %rd174, %rd173;
	shl.b64 	%rd176, %rd175, 2;
	add.s64 	%rd177, %rd1, %rd176;
	ld.local.f32 	%f445, [%rd177];
	mul.f32 	%f446, %f445, 0f3E800000;
	ld.const.u8 	%rs6, [%rd152+4];
	cvt.rn.f32.u16 	%f447, %rs6;
	div.rn.f32 	%f448, %f446, %f447;
	cvt.rni.f32.f32 	%f449, %f448;
	ld.const.u8 	%rd178, [zigzag_U+5];
	ld.const.u8 	%r254, [zigzag_V+5];
	mul.wide.u32 	%rd179, %r254, 8;
	add.s64 	%rd180, %rd179, %rd178;
	shl.b64 	%rd181, %rd180, 2;
	add.s64 	%rd182, %rd1, %rd181;
	ld.local.f32 	%f450, [%rd182];
	mul.f32 	%f451, %f450, 0f3E800000;
	ld.const.u8 	%rs7, [%rd152+5];
	cvt.rn.f32.u16 	%f452, %rs7;
	div.rn.f32 	%f453, %f451, %f452;
	cvt.rni.f32.f32 	%f454, %f453;
	ld.const.u8 	%rd183, [zigzag_U+6];
	ld.const.u8 	%r255, [zigzag_V+6];
	mul.wide.u32 	%rd184, %r255, 8;
	add.s64 	%rd185, %rd184, %rd183;
	shl.b64 	%rd186, %rd185, 2;
	add.s64 	%rd187, %rd1, %rd186;
	ld.local.f32 	%f455, [%rd187];
	mul.f32 	%f456, %f455, 0f3E800000;
	ld.const.u8 	%rs8, [%rd152+6];
	cvt.rn.f32.u16 	%f457, %rs8;
	div.rn.f32 	%f458, %f456, %f457;
	cvt.rni.f32.f32 	%f459, %f458;
	ld.const.u8 	%rd188, [zigzag_U+7];
	ld.const.u8 	%r256, [zigzag_V+7];
	mul.wide.u32 	%rd189, %r256, 8;
	add.s64 	%rd190, %rd189, %rd188;
	shl.b64 	%rd191, %rd190, 2;
	add.s64 	%rd192, %rd1, %rd191;
	ld.local.f32 	%f460, [%rd192];
	mul.f32 	%f461, %f460, 0f3E800000;
	ld.const.u8 	%rs9, [%rd152+7];
	cvt.rn.f32.u16 	%f462, %rs9;
	div.rn.f32 	%f463, %f461, %f462;
	cvt.rni.f32.f32 	%f464, %f463;
	ld.const.u8 	%rd193, [zigzag_U+8];
	ld.const.u8 	%r257, [zigzag_V+8];
	mul.wide.u32 	%rd194, %r257, 8;
	add.s64 	%rd195, %rd194, %rd193;
	shl.b64 	%rd196, %rd195, 2;
	add.s64 	%rd197, %rd1, %rd196;
	ld.local.f32 	%f465, [%rd197];
	mul.f32 	%f466, %f465, 0f3E800000;
	ld.const.u8 	%rs10, [%rd152+8];
	cvt.rn.f32.u16 	%f467, %rs10;
	div.rn.f32 	%f468, %f466, %f467;
	cvt.rni.f32.f32 	%f469, %f468;
	ld.const.u8 	%rd198, [zigzag_U+9];
	ld.const.u8 	%r258, [zigzag_V+9];
	mul.wide.u32 	%rd199, %r258, 8;
	add.s64 	%rd200, %rd199, %rd198;
	shl.b64 	%rd201, %rd200, 2;
	add.s64 	%rd202, %rd1, %rd201;
	ld.local.f32 	%f470, [%rd202];
	mul.f32 	%f471, %f470, 0f3E800000;
	ld.const.u8 	%rs11, [%rd152+9];
	cvt.rn.f32.u16 	%f472, %rs11;
	div.rn.f32 	%f473, %f471, %f472;
	cvt.rni.f32.f32 	%f474, %f473;
	ld.const.u8 	%rd203, [zigzag_U+10];
	ld.const.u8 	%r259, [zigzag_V+10];
	mul.wide.u32 	%rd204, %r259, 8;
	add.s64 	%rd205, %rd204, %rd203;
	shl.b64 	%rd206, %rd205, 2;
	add.s64 	%rd207, %rd1, %rd206;
	ld.local.f32 	%f475, [%rd207];
	mul.f32 	%f476, %f475, 0f3E800000;
	ld.const.u8 	%rs12, [%rd152+10];
	cvt.rn.f32.u16 	%f477, %rs12;
	div.rn.f32 	%f478, %f476, %f477;
	cvt.rni.f32.f32 	%f479, %f478;
	ld.const.u8 	%rd208, [zigzag_U+11];
	ld.const.u8 	%r260, [zigzag_V+11];
	mul.wide.u32 	%rd209, %r260, 8;
	add.s64 	%rd210, %rd209, %rd208;
	shl.b64 	%rd211, %rd210, 2;
	add.s64 	%rd212, %rd1, %rd211;
	ld.local.f32 	%f480, [%rd212];
	mul.f32 	%f481, %f480, 0f3E800000;
	ld.const.u8 	%rs13, [%rd152+11];
	cvt.rn.f32.u16 	%f482, %rs13;
	div.rn.f32 	%f483, %f481, %f482;
	cvt.rni.f32.f32 	%f484, %f483;
	ld.const.u8 	%rd213, [zigzag_U+12];
	ld.const.u8 	%r261, [zigzag_V+12];
	mul.wide.u32 	%rd214, %r261, 8;
	add.s64 	%rd215, %rd214, %rd213;
	shl.b64 	%rd216, %rd215, 2;
	add.s64 	%rd217, %rd1, %rd216;
	ld.local.f32 	%f485, [%rd217];
	mul.f32 	%f486, %f485, 0f3E800000;
	ld.const.u8 	%rs14, [%rd152+12];
	cvt.rn.f32.u16 	%f487, %rs14;
	div.rn.f32 	%f488, %f486, %f487;
	cvt.rni.f32.f32 	%f489, %f488;
	ld.const.u8 	%rd218, [zigzag_U+13];
	ld.const.u8 	%r262, [zigzag_V+13];
	mul.wide.u32 	%rd219, %r262, 8;
	add.s64 	%rd220, %rd219, %rd218;
	shl.b64 	%rd221, %rd220, 2;
	add.s64 	%rd222, %rd1, %rd221;
	ld.local.f32 	%f490, [%rd222];
	mul.f32 	%f491, %f490, 0f3E800000;
	ld.const.u8 	%rs15, [%rd152+13];
	cvt.rn.f32.u16 	%f492, %rs15;
	div.rn.f32 	%f493, %f491, %f492;
	cvt.rni.f32.f32 	%f494, %f493;
	ld.const.u8 	%rd223, [zigzag_U+14];
	ld.const.u8 	%r263, [zigzag_V+14];
	mul.wide.u32 	%rd224, %r263, 8;
	add.s64 	%rd225, %rd224, %rd223;
	shl.b64 	%rd226, %rd225, 2;
	add.s64 	%rd227, %rd1, %rd226;
	ld.local.f32 	%f495, [%rd227];
	mul.f32 	%f496, %f495, 0f3E800000;
	ld.const.u8 	%rs16, [%rd152+14];
	cvt.rn.f32.u16 	%f497, %rs16;
	div.rn.f32 	%f498, %f496, %f497;
	cvt.rni.f32.f32 	%f499, %f498;
	ld.const.u8 	%rd228, [zigzag_U+15];
	ld.const.u8 	%r264, [zigzag_V+15];
	mul.wide.u32 	%rd229, %r264, 8;
	add.s64 	%rd230, %rd229, %rd228;
	shl.b64 	%rd231, %rd230, 2;
	add.s64 	%rd232, %rd1, %rd231;
	ld.local.f32 	%f500, [%rd232];
	mul.f32 	%f501, %f500, 0f3E800000;
	ld.const.u8 	%rs17, [%rd152+15];
	cvt.rn.f32.u16 	%f502, %rs17;
	div.rn.f32 	%f503, %f501, %f502;
	cvt.rni.f32.f32 	%f504, %f503;
	ld.const.u8 	%rd233, [zigzag_U+16];
	ld.const.u8 	%r265, [zigzag_V+16];
	mul.wide.u32 	%rd234, %r265, 8;
	add.s64 	%rd235, %rd234, %rd233;
	shl.b64 	%rd236, %rd235, 2;
	add.s64 	%rd237, %rd1, %rd236;
	ld.local.f32 	%f505, [%rd237];
	mul.f32 	%f506, %f505, 0f3E800000;
	ld.const.u8 	%rs18, [%rd152+16];
	cvt.rn.f32.u16 	%f507, %rs18;
	div.rn.f32 	%f508, %f506, %f507;
	cvt.rni.f32.f32 	%f509, %f508;
	ld.const.u8 	%rd238, [zigzag_U+17];
	ld.const.u8 	%r266, [zigzag_V+17];
	mul.wide.u32 	%rd239, %r266, 8;
	add.s64 	%rd240, %rd239, %rd238;
	shl.b64 	%rd241, %rd240, 2;
	add.s64 	%rd242, %rd1, %rd241;
	ld.local.f32 	%f510, [%rd242];
	mul.f32 	%f511, %f510, 0f3E800000;
	ld.const.u8 	%rs19, [%rd152+17];
	cvt.rn.f32.u16 	%f512, %rs19;
	div.rn.f32 	%f513, %f511, %f512;
	cvt.rni.f32.f32 	%f514, %f513;
	ld.const.u8 	%rd243, [zigzag_U+18];
	ld.const.u8 	%r267, [zigzag_V+18];
	mul.wide.u32 	%rd244, %r267, 8;
	add.s64 	%rd245, %rd244, %rd243;
	shl.b64 	%rd246, %rd245, 2;
	add.s64 	%rd247, %rd1, %rd246;
	ld.local.f32 	%f515, [%rd247];
	mul.f32 	%f516, %f515, 0f3E800000;
	ld.const.u8 	%rs20, [%rd152+18];
	cvt.rn.f32.u16 	%f517, %rs20;
	div.rn.f32 	%f518, %f516, %f517;
	cvt.rni.f32.f32 	%f519, %f518;
	ld.const.u8 	%rd248, [zigzag_U+19];
	ld.const.u8 	%r268, [zigzag_V+19];
	mul.wide.u32 	%rd249, %r268, 8;
	add.s64 	%rd250, %rd249, %rd248;
	shl.b64 	%rd251, %rd250, 2;
	add.s64 	%rd252, %rd1, %rd251;
	ld.local.f32 	%f520, [%rd252];
	mul.f32 	%f521, %f520, 0f3E800000;
	ld.const.u8 	%rs21, [%rd152+19];
	cvt.rn.f32.u16 	%f522, %rs21;
	div.rn.f32 	%f523, %f521, %f522;
	cvt.rni.f32.f32 	%f524, %f523;
	ld.const.u8 	%rd253, [zigzag_U+20];
	ld.const.u8 	%r269, [zigzag_V+20];
	mul.wide.u32 	%rd254, %r269, 8;
	add.s64 	%rd255, %rd254, %rd253;
	shl.b64 	%rd256, %rd255, 2;
	add.s64 	%rd257, %rd1, %rd256;
	ld.local.f32 	%f525, [%rd257];
	mul.f32 	%f526, %f525, 0f3E800000;
	ld.const.u8 	%rs22, [%rd152+20];
	cvt.rn.f32.u16 	%f527, %rs22;
	div.rn.f32 	%f528, %f526, %f527;
	cvt.rni.f32.f32 	%f529, %f528;
	ld.const.u8 	%rd258, [zigzag_U+21];
	ld.const.u8 	%r270, [zigzag_V+21];
	mul.wide.u32 	%rd259, %r270, 8;
	add.s64 	%rd260, %rd259, %rd258;
	shl.b64 	%rd261, %rd260, 2;
	add.s64 	%rd262, %rd1, %rd261;
	ld.local.f32 	%f530, [%rd262];
	mul.f32 	%f531, %f530, 0f3E800000;
	ld.const.u8 	%rs23, [%rd152+21];
	cvt.rn.f32.u16 	%f532, %rs23;
	div.rn.f32 	%f533, %f531, %f532;
	cvt.rni.f32.f32 	%f534, %f533;
	ld.const.u8 	%rd263, [zigzag_U+22];
	ld.const.u8 	%r271, [zigzag_V+22];
	mul.wide.u32 	%rd264, %r271, 8;
	add.s64 	%rd265, %rd264, %rd263;
	shl.b64 	%rd266, %rd265, 2;
	add.s64 	%rd267, %rd1, %rd266;
	ld.local.f32 	%f535, [%rd267];
	mul.f32 	%f536, %f535, 0f3E800000;
	ld.const.u8 	%rs24, [%rd152+22];
	cvt.rn.f32.u16 	%f537, %rs24;
	div.rn.f32 	%f538, %f536, %f537;
	cvt.rni.f32.f32 	%f539, %f538;
	ld.const.u8 	%rd268, [zigzag_U+23];
	ld.const.u8 	%r272, [zigzag_V+23];
	mul.wide.u32 	%rd269, %r272, 8;
	add.s64 	%rd270, %rd269, %rd268;
	shl.b64 	%rd271, %rd270, 2;
	add.s64 	%rd272, %rd1, %rd271;
	ld.local.f32 	%f540, [%rd272];
	mul.f32 	%f541, %f540, 0f3E800000;
	ld.const.u8 	%rs25, [%rd152+23];
	cvt.rn.f32.u16 	%f542, %rs25;
	div.rn.f32 	%f543, %f541, %f542;
	cvt.rni.f32.f32 	%f544, %f543;
	ld.const.u8 	%rd273, [zigzag_U+24];
	ld.const.u8 	%r273, [zigzag_V+24];
	mul.wide.u32 	%rd274, %r273, 8;
	add.s64 	%rd275, %rd274, %rd273;
	shl.b64 	%rd276, %rd275, 2;
	add.s64 	%rd277, %rd1, %rd276;
	ld.local.f32 	%f545, [%rd277];
	mul.f32 	%f546, %f545, 0f3E800000;
	ld.const.u8 	%rs26, [%rd152+24];
	cvt.rn.f32.u16 	%f547, %rs26;
	div.rn.f32 	%f548, %f546, %f547;
	cvt.rni.f32.f32 	%f549, %f548;
	ld.const.u8 	%rd278, [zigzag_U+25];
	ld.const.u8 	%r274, [zigzag_V+25];
	mul.wide.u32 	%rd279, %r274, 8;
	add.s64 	%rd280, %rd279, %rd278;
	shl.b64 	%rd281, %rd280, 2;
	add.s64 	%rd282, %rd1, %rd281;
	ld.local.f32 	%f550, [%rd282];
	mul.f32 	%f551, %f550, 0f3E800000;
	ld.const.u8 	%rs27, [%rd152+25];
	cvt.rn.f32.u16 	%f552, %rs27;
	div.rn.f32 	%f553, %f551, %f552;
	cvt.rni.f32.f32 	%f554, %f553;
	ld.const.u8 	%rd283, [zigzag_U+26];
	ld.const.u8 	%r275, [zigzag_V+26];
	mul.wide.u32 	%rd284, %r275, 8;
	add.s64 	%rd285, %rd284, %rd283;
	shl.b64 	%rd286, %rd285, 2;
	add.s64 	%rd287, %rd1, %rd286;
	ld.local.f32 	%f555, [%rd287];
	mul.f32 	%f556, %f555, 0f3E800000;
	ld.const.u8 	%rs28, [%rd152+26];
	cvt.rn.f32.u16 	%f557, %rs28;
	div.rn.f32 	%f558, %f556, %f557;
	cvt.rni.f32.f32 	%f559, %f558;
	ld.const.u8 	%rd288, [zigzag_U+27];
	ld.const.u8 	%r276, [zigzag_V+27];
	mul.wide.u32 	%rd289, %r276, 8;
	add.s64 	%rd290, %rd289, %rd288;
	shl.b64 	%rd291, %rd290, 2;
	add.s64 	%rd292, %rd1, %rd291;
	ld.local.f32 	%f560, [%rd292];
	mul.f32 	%f561, %f560, 0f3E800000;
	ld.const.u8 	%rs29, [%rd152+27];
	cvt.rn.f32.u16 	%f562, %rs29;
	div.rn.f32 	%f563, %f561, %f562;
	cvt.rni.f32.f32 	%f564, %f563;
	ld.const.u8 	%rd293, [zigzag_U+28];
	ld.const.u8 	%r277, [zigzag_V+28];
	mul.wide.u32 	%rd294, %r277, 8;
	add.s64 	%rd295, %rd294, %rd293;
	shl.b64 	%rd296, %rd295, 2;
	add.s64 	%rd297, %rd1, %rd296;
	ld.local.f32 	%f565, [%rd297];
	mul.f32 	%f566, %f565, 0f3E800000;
	ld.const.u8 	%rs30, [%rd152+28];
	cvt.rn.f32.u16 	%f567, %rs30;
	div.rn.f32 	%f568, %f566, %f567;
	cvt.rni.f32.f32 	%f569, %f568;
	ld.const.u8 	%rd298, [zigzag_U+29];
	ld.const.u8 	%r278, [zigzag_V+29];
	mul.wide.u32 	%rd299, %r278, 8;
	add.s64 	%rd300, %rd299, %rd298;
	shl.b64 	%rd301, %rd300, 2;
	add.s64 	%rd302, %rd1, %rd301;
	ld.local.f32 	%f570, [%rd302];
	mul.f32 	%f571, %f570, 0f3E800000;
	ld.const.u8 	%rs31, [%rd152+29];
	cvt.rn.f32.u16 	%f572, %rs31;
	div.rn.f32 	%f573, %f571, %f572;
	cvt.rni.f32.f32 	%f574, %f573;
	ld.const.u8 	%rd303, [zigzag_U+30];
	ld.const.u8 	%r279, [zigzag_V+30];
	mul.wide.u32 	%rd304, %r279, 8;
	add.s64 	%rd305, %rd304, %rd303;
	shl.b64 	%rd306, %rd305, 2;
	add.s64 	%rd307, %rd1, %rd306;
	ld.local.f32 	%f575, [%rd307];
	mul.f32 	%f576, %f575, 0f3E800000;
	ld.const.u8 	%rs32, [%rd152+30];
	cvt.rn.f32.u16 	%f577, %rs32;
	div.rn.f32 	%f578, %f576, %f577;
	cvt.rni.f32.f32 	%f579, %f578;
	ld.const.u8 	%rd308, [zigzag_U+31];
	ld.const.u8 	%r280, [zigzag_V+31];
	mul.wide.u32 	%rd309, %r280, 8;
	add.s64 	%rd310, %rd309, %rd308;
	shl.b64 	%rd311, %rd310, 2;
	add.s64 	%rd312, %rd1, %rd311;
	ld.local.f32 	%f580, [%rd312];
	mul.f32 	%f581, %f580, 0f3E800000;
	ld.const.u8 	%rs33, [%rd152+31];
	cvt.rn.f32.u16 	%f582, %rs33;
	div.rn.f32 	%f583, %f581, %f582;
	cvt.rni.f32.f32 	%f584, %f583;
	ld.const.u8 	%rd313, [zigzag_U+32];
	ld.const.u8 	%r281, [zigzag_V+32];
	mul.wide.u32 	%rd314, %r281, 8;
	add.s64 	%rd315, %rd314, %rd313;
	shl.b64 	%rd316, %rd315, 2;
	add.s64 	%rd317, %rd1, %rd316;
	ld.local.f32 	%f585, [%rd317];
	mul.f32 	%f586, %f585, 0f3E800000;
	ld.const.u8 	%rs34, [%rd152+32];
	cvt.rn.f32.u16 	%f587, %rs34;
	div.rn.f32 	%f588, %f586, %f587;
	cvt.rni.f32.f32 	%f589, %f588;
	ld.const.u8 	%rd318, [zigzag_U+33];
	ld.const.u8 	%r282, [zigzag_V+33];
	mul.wide.u32 	%rd319, %r282, 8;
	add.s64 	%rd320, %rd319, %rd318;
	shl.b64 	%rd321, %rd320, 2;
	add.s64 	%rd322, %rd1, %rd321;
	ld.local.f32 	%f590, [%rd322];
	mul.f32 	%f591, %f590, 0f3E800000;
	ld.const.u8 	%rs35, [%rd152+33];
	cvt.rn.f32.u16 	%f592, %rs35;
	div.rn.f32 	%f593, %f591, %f592;
	cvt.rni.f32.f32 	%f594, %f593;
	ld.const.u8 	%rd323, [zigzag_U+34];
	ld.const.u8 	%r283, [zigzag_V+34];
	mul.wide.u32 	%rd324, %r283, 8;
	add.s64 	%rd325, %rd324, %rd323;
	shl.b64 	%rd326, %rd325, 2;
	add.s64 	%rd327, %rd1, %rd326;
	ld.local.f32 	%f595, [%rd327];
	mul.f32 	%f596, %f595, 0f3E800000;
	ld.const.u8 	%rs36, [%rd152+34];
	cvt.rn.f32.u16 	%f597, %rs36;
	div.rn.f32 	%f598, %f596, %f597;
	cvt.rni.f32.f32 	%f599, %f598;
	ld.const.u8 	%rd328, [zigzag_U+35];
	ld.const.u8 	%r284, [zigzag_V+35];
	mul.wide.u32 	%rd329, %r284, 8;
	add.s64 	%rd330, %rd329, %rd328;
	shl.b64 	%rd331, %rd330, 2;
	add.s64 	%rd332, %rd1, %rd331;
	ld.local.f32 	%f600, [%rd332];
	mul.f32 	%f601, %f600, 0f3E800000;
	ld.const.u8 	%rs37, [%rd152+35];
	cvt.rn.f32.u16 	%f602, %rs37;
	div.rn.f32 	%f603, %f601, %f602;
	cvt.rni.f32.f32 	%f604, %f603;
	ld.const.u8 	%rd333, [zigzag_U+36];
	ld.const.u8 	%r285, [zigzag_V+36];
	mul.wide.u32 	%rd334, %r285, 8;
	add.s64 	%rd335, %rd334, %rd333;
	shl.b64 	%rd336, %rd335, 2;
	add.s64 	%rd337, %rd1, %rd336;
	ld.local.f32 	%f605, [%rd337];
	mul.f32 	%f606, %f605, 0f3E800000;
	ld.const.u8 	%rs38, [%rd152+36];
	cvt.rn.f32.u16 	%f607, %rs38;
	div.rn.f32 	%f608, %f606, %f607;
	cvt.rni.f32.f32 	%f609, %f608;
	ld.const.u8 	%rd338, [zigzag_U+37];
	ld.const.u8 	%r286, [zigzag_V+37];
	mul.wide.u32 	%rd339, %r286, 8;
	add.s64 	%rd340, %rd339, %rd338;
	shl.b64 	%rd341, %rd340, 2;
	add.s64 	%rd342, %rd1, %rd341;
	ld.local.f32 	%f610, [%rd342];
	mul.f32 	%f611, %f610, 0f3E800000;
	ld.const.u8 	%rs39, [%rd152+37];
	cvt.rn.f32.u16 	%f612, %rs39;
	div.rn.f32 	%f613, %f611, %f612;
	cvt.rni.f32.f32 	%f614, %f613;
	ld.const.u8 	%rd343, [zigzag_U+38];
	ld.const.u8 	%r287, [zigzag_V+38];
	mul.wide.u32 	%rd344, %r287, 8;
	add.s64 	%rd345, %rd344, %rd343;
	shl.b64 	%rd346, %rd345, 2;
	add.s64 	%rd347, %rd1, %rd346;
	ld.local.f32 	%f615, [%rd347];
	mul.f32 	%f616, %f615, 0f3E800000;
	ld.const.u8 	%rs40, [%rd152+38];
	cvt.rn.f32.u16 	%f617, %rs40;
	div.rn.f32 	%f618, %f616, %f617;
	cvt.rni.f32.f32 	%f619, %f618;
	ld.const.u8 	%rd348, [zigzag_U+39];
	ld.const.u8 	%r288, [zigzag_V+39];
	mul.wide.u32 	%rd349, %r288, 8;
	add.s64 	%rd350, %rd349, %rd348;
	shl.b64 	%rd351, %rd350, 2;
	add.s64 	%rd352, %rd1, %rd351;
	ld.local.f32 	%f620, [%rd352];
	mul.f32 	%f621, %f620, 0f3E800000;
	ld.const.u8 	%rs41, [%rd152+39];
	cvt.rn.f32.u16 	%f622, %rs41;
	div.rn.f32 	%f623, %f621, %f622;
	cvt.rni.f32.f32 	%f624, %f623;
	ld.const.u8 	%rd353, [zigzag_U+40];
	ld.const.u8 	%r289, [zigzag_V+40];
	mul.wide.u32 	%rd354, %r289, 8;
	add.s64 	%rd355, %rd354, %rd353;
	shl.b64 	%rd356, %rd355, 2;
	add.s64 	%rd357, %rd1, %rd356;
	ld.local.f32 	%f625, [%rd357];
	mul.f32 	%f626, %f625, 0f3E800000;
	ld.const.u8 	%rs42, [%rd152+40];
	cvt.rn.f32.u16 	%f627, %rs42;
	div.rn.f32 	%f628, %f626, %f627;
	cvt.rni.f32.f32 	%f629, %f628;
	ld.const.u8 	%rd358, [zigzag_U+41];
	ld.const.u8 	%r290, [zigzag_V+41];
	mul.wide.u32 	%rd359, %r290, 8;
	add.s64 	%rd360, %rd359, %rd358;
	shl.b64 	%rd361, %rd360, 2;
	add.s64 	%rd362, %rd1, %rd361;
	ld.local.f32 	%f630, [%rd362];
	mul.f32 	%f631, %f630, 0f3E800000;
	ld.const.u8 	%rs43, [%rd152+41];
	cvt.rn.f32.u16 	%f632, %rs43;
	div.rn.f32 	%f633, %f631, %f632;
	cvt.rni.f32.f32 	%f634, %f633;
	ld.const.u8 	%rd363, [zigzag_U+42];
	ld.const.u8 	%r291, [zigzag_V+42];
	mul.wide.u32 	%rd364, %r291, 8;
	add.s64 	%rd365, %rd364, %rd363;
	shl.b64 	%rd366, %rd365, 2;
	add.s64 	%rd367, %rd1, %rd366;
	ld.local.f32 	%f635, [%rd367];
	mul.f32 	%f636, %f635, 0f3E800000;
	ld.const.u8 	%rs44, [%rd152+42];
	cvt.rn.f32.u16 	%f637, %rs44;
	div.rn.f32 	%f638, %f636, %f637;
	cvt.rni.f32.f32 	%f639, %f638;
	ld.const.u8 	%rd368, [zigzag_U+43];
	ld.const.u8 	%r292, [zigzag_V+43];
	mul.wide.u32 	%rd369, %r292, 8;
	add.s64 	%rd370, %rd369, %rd368;
	shl.b64 	%rd371, %rd370, 2;
	add.s64 	%rd372, %rd1, %rd371;
	ld.local.f32 	%f640, [%rd372];
	mul.f32 	%f641, %f640, 0f3E800000;
	ld.const.u8 	%rs45, [%rd152+43];
	cvt.rn.f32.u16 	%f642, %rs45;
	div.rn.f32 	%f643, %f641, %f642;
	cvt.rni.f32.f32 	%f644, %f643;
	ld.const.u8 	%rd373, [zigzag_U+44];
	ld.const.u8 	%r293, [zigzag_V+44];
	mul.wide.u32 	%rd374, %r293, 8;
	add.s64 	%rd375, %rd374, %rd373;
	shl.b64 	%rd376, %rd375, 2;
	add.s64 	%rd377, %rd1, %rd376;
	ld.local.f32 	%f645, [%rd377];
	mul.f32 	%f646, %f645, 0f3E800000;
	ld.const.u8 	%rs46, [%rd152+44];
	cvt.rn.f32.u16 	%f647, %rs46;
	div.rn.f32 	%f648, %f646, %f647;
	cvt.rni.f32.f32 	%f649, %f648;
	ld.const.u8 	%rd378, [zigzag_U+45];
	ld.const.u8 	%r294, [zigzag_V+45];
	mul.wide.u32 	%rd379, %r294, 8;
	add.s64 	%rd380, %rd379, %rd378;
	shl.b64 	%rd381, %rd380, 2;
	add.s64 	%rd382, %rd1, %rd381;
	ld.local.f32 	%f650, [%rd382];
	mul.f32 	%f651, %f650, 0f3E800000;
	ld.const.u8 	%rs47, [%rd152+45];
	cvt.rn.f32.u16 	%f652, %rs47;
	div.rn.f32 	%f653, %f651, %f652;
	cvt.rni.f32.f32 	%f654, %f653;
	ld.const.u8 	%rd383, [zigzag_U+46];
	ld.const.u8 	%r295, [zigzag_V+46];
	mul.wide.u32 	%rd384, %r295, 8;
	add.s64 	%rd385, %rd384, %rd383;
	shl.b64 	%rd386, %rd385, 2;
	add.s64 	%rd387, %rd1, %rd386;
	ld.local.f32 	%f655, [%rd387];
	mul.f32 	%f656, %f655, 0f3E800000;
	ld.const.u8 	%rs48, [%rd152+46];
	cvt.rn.f32.u16 	%f657, %rs48;
	div.rn.f32 	%f658, %f656, %f657;
	cvt.rni.f32.f32 	%f659, %f658;
	ld.const.u8 	%rd388, [zigzag_U+47];
	ld.const.u8 	%r296, [zigzag_V+47];
	mul.wide.u32 	%rd389, %r296, 8;
	add.s64 	%rd390, %rd389, %rd388;
	shl.b64 	%rd391, %rd390, 2;
	add.s64 	%rd392, %rd1, %rd391;
	ld.local.f32 	%f660, [%rd392];
	mul.f32 	%f661, %f660, 0f3E800000;
	ld.const.u8 	%rs49, [%rd152+47];
	cvt.rn.f32.u16 	%f662, %rs49;
	div.rn.f32 	%f663, %f661, %f662;
	cvt.rni.f32.f32 	%f664, %f663;
	ld.const.u8 	%rd393, [zigzag_U+48];
	ld.const.u8 	%r297, [zigzag_V+48];
	mul.wide.u32 	%rd394, %r297, 8;
	add.s64 	%rd395, %rd394, %rd393;
	shl.b64 	%rd396, %rd395, 2;
	add.s64 	%rd397, %rd1, %rd396;
	ld.local.f32 	%f665, [%rd397];
	mul.f32 	%f666, %f665, 0f3E800000;
	ld.const.u8 	%rs50, [%rd152+48];
	cvt.rn.f32.u16 	%f667, %rs50;
	div.rn.f32 	%f668, %f666, %f667;
	cvt.rni.f32.f32 	%f669, %f668;
	ld.const.u8 	%rd398, [zigzag_U+49];
	ld.const.u8 	%r298, [zigzag_V+49];
	mul.wide.u32 	%rd399, %r298, 8;
	add.s64 	%rd400, %rd399, %rd398;
	shl.b64 	%rd401, %rd400, 2;
	add.s64 	%rd402, %rd1, %rd401;
	ld.local.f32 	%f670, [%rd402];
	mul.f32 	%f671, %f670, 0f3E800000;
	ld.const.u8 	%rs51, [%rd152+49];
	cvt.rn.f32.u16 	%f672, %rs51;
	div.rn.f32 	%f673, %f671, %f672;
	cvt.rni.f32.f32 	%f674, %f673;
	ld.const.u8 	%rd403, [zigzag_U+50];
	ld.const.u8 	%r299, [zigzag_V+50];
	mul.wide.u32 	%rd404, %r299, 8;
	add.s64 	%rd405, %rd404, %rd403;
	shl.b64 	%rd406, %rd405, 2;
	add.s64 	%rd407, %rd1, %rd406;
	ld.local.f32 	%f675, [%rd407];
	mul.f32 	%f676, %f675, 0f3E800000;
	ld.const.u8 	%rs52, [%rd152+50];
	cvt.rn.f32.u16 	%f677, %rs52;
	div.rn.f32 	%f678, %f676, %f677;
	cvt.rni.f32.f32 	%f679, %f678;
	ld.const.u8 	%rd408, [zigzag_U+51];
	ld.const.u8 	%r300, [zigzag_V+51];
	mul.wide.u32 	%rd409, %r300, 8;
	add.s64 	%rd410, %rd409, %rd408;
	shl.b64 	%rd411, %rd410, 2;
	add.s64 	%rd412, %rd1, %rd411;
	ld.local.f32 	%f680, [%rd412];
	mul.f32 	%f681, %f680, 0f3E800000;
	ld.const.u8 	%rs53, [%rd152+51];
	cvt.rn.f32.u16 	%f682, %rs53;
	div.rn.f32 	%f683, %f681, %f682;
	cvt.rni.f32.f32 	%f684, %f683;
	ld.const.u8 	%rd413, [zigzag_U+52];
	ld.const.u8 	%r301, [zigzag_V+52];
	mul.wide.u32 	%rd414, %r301, 8;
	add.s64 	%rd415, %rd414, %rd413;
	shl.b64 	%rd416, %rd415, 2;
	add.s64 	%rd417, %rd1, %rd416;
	ld.local.f32 	%f685, [%rd417];
	mul.f32 	%f686, %f685, 0f3E800000;
	ld.const.u8 	%rs54, [%rd152+52];
	cvt.rn.f32.u16 	%f687, %rs54;
	div.rn.f32 	%f688, %f686, %f687;
	cvt.rni.f32.f32 	%f689, %f688;
	ld.const.u8 	%rd418, [zigzag_U+53];
	ld.const.u8 	%r302, [zigzag_V+53];
	mul.wide.u32 	%rd419, %r302, 8;
	add.s64 	%rd420, %rd419, %rd418;
	shl.b64 	%rd421, %rd420, 2;
	add.s64 	%rd422, %rd1, %rd421;
	ld.local.f32 	%f690, [%rd422];
	mul.f32 	%f691, %f690, 0f3E800000;
	ld.const.u8 	%rs55, [%rd152+53];
	cvt.rn.f32.u16 	%f692, %rs55;
	div.rn.f32 	%f693, %f691, %f692;
	cvt.rni.f32.f32 	%f694, %f693;
	ld.const.u8 	%rd423, [zigzag_U+54];
	ld.const.u8 	%r303, [zigzag_V+54];
	mul.wide.u32 	%rd424, %r303, 8;
	add.s64 	%rd425, %rd424, %rd423;
	shl.b64 	%rd426, %rd425, 2;
	add.s64 	%rd427, %rd1, %rd426;
	ld.local.f32 	%f695, [%rd427];
	mul.f32 	%f696, %f695, 0f3E800000;
	ld.const.u8 	%rs56, [%rd152+54];
	cvt.rn.f32.u16 	%f697, %rs56;
	div.rn.f32 	%f698, %f696, %f697;
	cvt.rni.f32.f32 	%f699, %f698;
	ld.const.u8 	%rd428, [zigzag_U+55];
	ld.const.u8 	%r304, [zigzag_V+55];
	mul.wide.u32 	%rd429, %r304, 8;
	add.s64 	%rd430, %rd429, %rd428;
	shl.b64 	%rd431, %rd430, 2;
	add.s64 	%rd432, %rd1, %rd431;
	ld.local.f32 	%f700, [%rd432];
	mul.f32 	%f701, %f700, 0f3E800000;
	ld.const.u8 	%rs57, [%rd152+55];
	cvt.rn.f32.u16 	%f702, %rs57;
	div.rn.f32 	%f703, %f701, %f702;
	cvt.rni.f32.f32 	%f704, %f703;
	ld.const.u8 	%rd433, [zigzag_U+56];
	ld.const.u8 	%r305, [zigzag_V+56];
	mul.wide.u32 	%rd434, %r305, 8;
	add.s64 	%rd435, %rd434, %rd433;
	shl.b64 	%rd436, %rd435, 2;
	add.s64 	%rd437, %rd1, %rd436;
	ld.local.f32 	%f705, [%rd437];
	mul.f32 	%f706, %f705, 0f3E800000;
	ld.const.u8 	%rs58, [%rd152+56];
	cvt.rn.f32.u16 	%f707, %rs58;
	div.rn.f32 	%f708, %f706, %f707;
	cvt.rni.f32.f32 	%f709, %f708;
	ld.const.u8 	%rd438, [zigzag_U+57];
	ld.const.u8 	%r306, [zigzag_V+57];
	mul.wide.u32 	%rd439, %r306, 8;
	add.s64 	%rd440, %rd439, %rd438;
	shl.b64 	%rd441, %rd440, 2;
	add.s64 	%rd442, %rd1, %rd441;
	ld.local.f32 	%f710, [%rd442];
	mul.f32 	%f711, %f710, 0f3E800000;
	ld.const.u8 	%rs59, [%rd152+57];
	cvt.rn.f32.u16 	%f712, %rs59;
	div.rn.f32 	%f713, %f711, %f712;
	cvt.rni.f32.f32 	%f714, %f713;
	ld.const.u8 	%rd443, [zigzag_U+58];
	ld.const.u8 	%r307, [zigzag_V+58];
	mul.wide.u32 	%rd444, %r307, 8;
	add.s64 	%rd445, %rd444, %rd443;
	shl.b64 	%rd446, %rd445, 2;
	add.s64 	%rd447, %rd1, %rd446;
	ld.local.f32 	%f715, [%rd447];
	mul.f32 	%f716, %f715, 0f3E800000;
	ld.const.u8 	%rs60, [%rd152+58];
	cvt.rn.f32.u16 	%f717, %rs60;
	div.rn.f32 	%f718, %f716, %f717;
	cvt.rni.f32.f32 	%f719, %f718;
	ld.const.u8 	%rd448, [zigzag_U+59];
	ld.const.u8 	%r308, [zigzag_V+59];
	mul.wide.u32 	%rd449, %r308, 8;
	add.s64 	%rd450, %rd449, %rd448;
	shl.b64 	%rd451, %rd450, 2;
	add.s64 	%rd452, %rd1, %rd451;
	ld.local.f32 	%f720, [%rd452];
	mul.f32 	%f721, %f720, 0f3E800000;
	ld.const.u8 	%rs61, [%rd152+59];
	cvt.rn.f32.u16 	%f722, %rs61;
	div.rn.f32 	%f723, %f721, %f722;
	cvt.rni.f32.f32 	%f724, %f723;
	ld.const.u8 	%rd453, [zigzag_U+60];
	ld.const.u8 	%r309, [zigzag_V+60];
	mul.wide.u32 	%rd454, %r309, 8;
	add.s64 	%rd455, %rd454, %rd453;
	shl.b64 	%rd456, %rd455, 2;
	add.s64 	%rd457, %rd1, %rd456;
	ld.local.f32 	%f725, [%rd457];
	mul.f32 	%f726, %f725, 0f3E800000;
	ld.const.u8 	%rs62, [%rd152+60];
	cvt.rn.f32.u16 	%f727, %rs62;
	div.rn.f32 	%f728, %f726, %f727;
	cvt.rni.f32.f32 	%f729, %f728;
	ld.const.u8 	%rd458, [zigzag_U+61];
	ld.const.u8 	%r310, [zigzag_V+61];
	mul.wide.u32 	%rd459, %r310, 8;
	add.s64 	%rd460, %rd459, %rd458;
	shl.b64 	%rd461, %rd460, 2;
	add.s64 	%rd462, %rd1, %rd461;
	ld.local.f32 	%f730, [%rd462];
	mul.f32 	%f731, %f730, 0f3E800000;
	ld.const.u8 	%rs63, [%rd152+61];
	cvt.rn.f32.u16 	%f732, %rs63;
	div.rn.f32 	%f733, %f731, %f732;
	cvt.rni.f32.f32 	%f734, %f733;
	ld.const.u8 	%rd463, [zigzag_U+62];
	ld.const.u8 	%r311, [zigzag_V+62];
	mul.wide.u32 	%rd464, %r311, 8;
	add.s64 	%rd465, %rd464, %rd463;
	shl.b64 	%rd466, %rd465, 2;
	add.s64 	%rd467, %rd1, %rd466;
	ld.local.f32 	%f735, [%rd467];
	mul.f32 	%f736, %f735, 0f3E800000;
	ld.const.u8 	%rs64, [%rd152+62];
	cvt.rn.f32.u16 	%f737, %rs64;
	div.rn.f32 	%f738, %f736, %f737;
	cvt.rni.f32.f32 	%f739, %f738;
	ld.const.u8 	%rd468, [zigzag_U+63];
	ld.const.u8 	%r312, [zigzag_V+63];
	mul.wide.u32 	%rd469, %r312, 8;
	add.s64 	%rd470, %rd469, %rd468;
	shl.b64 	%rd471, %rd470, 2;
	add.s64 	%rd472, %rd1, %rd471;
	ld.local.f32 	%f740, [%rd472];
	mul.f32 	%f741, %f740, 0f3E800000;
	ld.const.u8 	%rs65, [%rd152+63];
	cvt.rn.f32.u16 	%f742, %rs65;
	div.rn.f32 	%f743, %f741, %f742;
	cvt.rni.f32.f32 	%f744, %f743;
	cvt.rzi.s32.f32 	%r313, %f429;
	mul.wide.u32 	%rd473, %r1, 2;
	add.s64 	%rd474, %rd149, %rd473;
	st.global.u16 	[%rd474], %r313;
	cvt.rzi.s32.f32 	%r314, %f434;
	st.global.u16 	[%rd474+2], %r314;
	cvt.rzi.s32.f32 	%r315, %f439;
	st.global.u16 	[%rd474+4], %r315;
	cvt.rzi.s32.f32 	%r316, %f444;
	st.global.u16 	[%rd474+6], %r316;
	cvt.rzi.s32.f32 	%r317, %f449;
	st.global.u16 	[%rd474+8], %r317;
	cvt.rzi.s32.f32 	%r318, %f454;
	st.global.u16 	[%rd474+10], %r318;
	cvt.rzi.s32.f32 	%r319, %f459;
	st.global.u16 	[%rd474+12], %r319;
	cvt.rzi.s32.f32 	%r320, %f464;
	st.global.u16 	[%rd474+14], %r320;
	cvt.rzi.s32.f32 	%r321, %f469;
	st.global.u16 	[%rd474+16], %r321;
	cvt.rzi.s32.f32 	%r322, %f474;
	st.global.u16 	[%rd474+18], %r322;
	cvt.rzi.s32.f32 	%r323, %f479;
	st.global.u16 	[%rd474+20], %r323;
	cvt.rzi.s32.f32 	%r324, %f484;
	st.global.u16 	[%rd474+22], %r324;
	cvt.rzi.s32.f32 	%r325, %f489;
	st.global.u16 	[%rd474+24], %r325;
	cvt.rzi.s32.f32 	%r326, %f494;
	st.global.u16 	[%rd474+26], %r326;
	cvt.rzi.s32.f32 	%r327, %f499;
	st.global.u16 	[%rd474+28], %r327;
	cvt.rzi.s32.f32 	%r328, %f504;
	st.global.u16 	[%rd474+30], %r328;
	cvt.rzi.s32.f32 	%r329, %f509;
	st.global.u16 	[%rd474+32], %r329;
	cvt.rzi.s32.f32 	%r330, %f514;
	st.global.u16 	[%rd474+34], %r330;
	cvt.rzi.s32.f32 	%r331, %f519;
	st.global.u16 	[%rd474+36], %r331;
	cvt.rzi.s32.f32 	%r332, %f524;
	st.global.u16 	[%rd474+38], %r332;
	cvt.rzi.s32.f32 	%r333, %f529;
	st.global.u16 	[%rd474+40], %r333;
	cvt.rzi.s32.f32 	%r334, %f534;
	st.global.u16 	[%rd474+42], %r334;
	cvt.rzi.s32.f32 	%r335, %f539;
	st.global.u16 	[%rd474+44], %r335;
	cvt.rzi.s32.f32 	%r336, %f544;
	st.global.u16 	[%rd474+46], %r336;
	cvt.rzi.s32.f32 	%r337, %f549;
	st.global.u16 	[%rd474+48], %r337;
	cvt.rzi.s32.f32 	%r338, %f554;
	st.global.u16 	[%rd474+50], %r338;
	cvt.rzi.s32.f32 	%r339, %f559;
	st.global.u16 	[%rd474+52], %r339;
	cvt.rzi.s32.f32 	%r340, %f564;
	st.global.u16 	[%rd474+54], %r340;
	cvt.rzi.s32.f32 	%r341, %f569;
	st.global.u16 	[%rd474+56], %r341;
	cvt.rzi.s32.f32 	%r342, %f574;
	st.global.u16 	[%rd474+58], %r342;
	cvt.rzi.s32.f32 	%r343, %f579;
	st.global.u16 	[%rd474+60], %r343;
	cvt.rzi.s32.f32 	%r344, %f584;
	st.global.u16 	[%rd474+62], %r344;
	cvt.rzi.s32.f32 	%r345, %f589;
	st.global.u16 	[%rd474+64], %r345;
	cvt.rzi.s32.f32 	%r346, %f594;
	st.global.u16 	[%rd474+66], %r346;
	cvt.rzi.s32.f32 	%r347, %f599;
	st.global.u16 	[%rd474+68], %r347;
	cvt.rzi.s32.f32 	%r348, %f604;
	st.global.u16 	[%rd474+70], %r348;
	cvt.rzi.s32.f32 	%r349, %f609;
	st.global.u16 	[%rd474+72], %r349;
	cvt.rzi.s32.f32 	%r350, %f614;
	st.global.u16 	[%rd474+74], %r350;
	cvt.rzi.s32.f32 	%r351, %f619;
	st.global.u16 	[%rd474+76], %r351;
	cvt.rzi.s32.f32 	%r352, %f624;
	st.global.u16 	[%rd474+78], %r352;
	cvt.rzi.s32.f32 	%r353, %f629;
	st.global.u16 	[%rd474+80], %r353;
	cvt.rzi.s32.f32 	%r354, %f634;
	st.global.u16 	[%rd474+82], %r354;
	cvt.rzi.s32.f32 	%r355, %f639;
	st.global.u16 	[%rd474+84], %r355;
	cvt.rzi.s32.f32 	%r356, %f644;
	st.global.u16 	[%rd474+86], %r356;
	cvt.rzi.s32.f32 	%r357, %f649;
	st.global.u16 	[%rd474+88], %r357;
	cvt.rzi.s32.f32 	%r358, %f654;
	st.global.u16 	[%rd474+90], %r358;
	cvt.rzi.s32.f32 	%r359, %f659;
	st.global.u16 	[%rd474+92], %r359;
	cvt.rzi.s32.f32 	%r360, %f664;
	st.global.u16 	[%rd474+94], %r360;
	cvt.rzi.s32.f32 	%r361, %f669;
	st.global.u16 	[%rd474+96], %r361;
	cvt.rzi.s32.f32 	%r362, %f674;
	st.global.u16 	[%rd474+98], %r362;
	cvt.rzi.s32.f32 	%r363, %f679;
	st.global.u16 	[%rd474+100], %r363;
	cvt.rzi.s32.f32 	%r364, %f684;
	st.global.u16 	[%rd474+102], %r364;
	cvt.rzi.s32.f32 	%r365, %f689;
	st.global.u16 	[%rd474+104], %r365;
	cvt.rzi.s32.f32 	%r366, %f694;
	st.global.u16 	[%rd474+106], %r366;
	cvt.rzi.s32.f32 	%r367, %f699;
	st.global.u16 	[%rd474+108], %r367;
	cvt.rzi.s32.f32 	%r368, %f704;
	st.global.u16 	[%rd474+110], %r368;
	cvt.rzi.s32.f32 	%r369, %f709;
	st.global.u16 	[%rd474+112], %r369;
	cvt.rzi.s32.f32 	%r370, %f714;
	st.global.u16 	[%rd474+114], %r370;
	cvt.rzi.s32.f32 	%r371, %f719;
	st.global.u16 	[%rd474+116], %r371;
	cvt.rzi.s32.f32 	%r372, %f724;
	st.global.u16 	[%rd474+118], %r372;
	cvt.rzi.s32.f32 	%r373, %f729;
	st.global.u16 	[%rd474+120], %r373;
	cvt.rzi.s32.f32 	%r374, %f734;
	st.global.u16 	[%rd474+122], %r374;
	cvt.rzi.s32.f32 	%r375, %f739;
	st.global.u16 	[%rd474+124], %r375;
	cvt.rzi.s32.f32 	%r376, %f744;
	st.global.u16 	[%rd474+126], %r376;
	ret;

}


// ===== COMPILED SASS (sm_100) =====

	.target	sm_100

	.elftype	@"ET_EXEC"


//--------------------- .note.nv.tkinfo           --------------------------
	.section	.note.nv.tkinfo,"",@"SHT_NOTE"
	.sectionflags	@"SHF_NOTE_NV_TKINFO"
	.tkinfo
        /*0018*/ 	.word	0x00000002
        /*0030*/ 	.string	""
        /*0030*/ 	.string	"ptxas"
        /*0030*/ 	.string	"Cuda compilation tools, release 13.0, V13.0.88"
        /*0030*/ 	.string	"Build cuda_13.0.r13.0/compiler.36424714_0"
        /*0030*/ 	.string	"-arch sm_100 -m 64 "



//--------------------- .note.nv.cuinfo           --------------------------
	.section	.note.nv.cuinfo,"",@"SHT_NOTE"
	.sectionflags	@"SHF_NOTE_NV_CUINFO"
        /*0018*/ 	.short	0x0002
        /*001a*/ 	.short	0x0064
        /*001c*/ 	.short	0x0082
	.zero		2


//--------------------- .nv.info                  --------------------------
	.section	.nv.info,"",@"SHT_CUDA_INFO"
	.align	4


	//----- nvinfo : EIATTR_REGCOUNT
	.align		4
        /*0000*/ 	.byte	0x04, 0x2f
        /*0002*/ 	.short	(.L_5 - .L_4)
	.align		4
.L_4:
        /*0004*/ 	.word	index@(_Z21k_dct_quant_block_8x8PhS_jjPsh)
        /*0008*/ 	.word	0x00000060


	//----- nvinfo : EIATTR_FRAME_SIZE
	.align		4
.L_5:
        /*000c*/ 	.byte	0x04, 0x11
        /*000e*/ 	.short	(.L_7 - .L_6)
	.align		4
.L_6:
        /*0010*/ 	.word	index@($__internal_0_$__cuda_sm3x_div_rn_noftz_f32_slowpath)
        /*0014*/ 	.word	0x00000200


	//----- nvinfo : EIATTR_FRAME_SIZE
	.align		4
.L_7:
        /*0018*/ 	.byte	0x04, 0x11
        /*001a*/ 	.short	(.L_9 - .L_8)
	.align		4
.L_8:
        /*001c*/ 	.word	index@(_Z21k_dct_quant_block_8x8PhS_jjPsh)
        /*0020*/ 	.word	0x00000200


	//----- nvinfo : EIATTR_MIN_STACK_SIZE
	.align		4
.L_9:
        /*0024*/ 	.byte	0x04, 0x12
        /*0026*/ 	.short	(.L_11 - .L_10)
	.align		4
.L_10:
        /*0028*/ 	.word	index@(_Z21k_dct_quant_block_8x8PhS_jjPsh)
        /*002c*/ 	.word	0x00000200
.L_11:


//--------------------- .nv.compat                --------------------------
	.section	.nv.compat,"",@"SHT_CUDA_COMPAT_INFO"
	.align	4
        /*0000*/ 	.byte	0x02, 0x09, 0x00, 0x00, 0x02, 0x02, 0x01, 0x00, 0x02, 0x05, 0x05, 0x00, 0x03, 0x07, 0x01, 0x01
        /*0010*/ 	.byte	0x02, 0x03, 0x00, 0x00, 0x02, 0x06, 0x01, 0x00, 0x04, 0x0b, 0x08, 0x00, 0x01, 0x00, 0x00, 0x00
        /*0020*/ 	.byte	0x00, 0x00, 0x00, 0x00


//--------------------- .nv.info._Z21k_dct_quant_block_8x8PhS_jjPsh --------------------------
	.section	.nv.info._Z21k_dct_quant_block_8x8PhS_jjPsh,"",@"SHT_CUDA_INFO"
	.sectionflags	@""
	.align	4


	//----- nvinfo : EIATTR_CUDA_API_VERSION
	.align		4
        /*0000*/ 	.byte	0x04, 0x37
        /*0002*/ 	.short	(.L_13 - .L_12)
.L_12:
        /*0004*/ 	.word	0x00000082


	//----- nvinfo : EIATTR_KPARAM_INFO
	.align		4
.L_13:
        /*0008*/ 	.byte	0x04, 0x17
        /*000a*/ 	.short	(.L_15 - .L_14)
.L_14:
        /*000c*/ 	.word	0x00000000
        /*0010*/ 	.short	0x0005
        /*0012*/ 	.short	0x0020
        /*0014*/ 	.byte	0x00, 0xf0, 0x05, 0x00


	//----- nvinfo : EIATTR_KPARAM_INFO
	.align		4
.L_15:
        /*0018*/ 	.byte	0x04, 0x17
        /*001a*/ 	.short	(.L_17 - .L_16)
.L_16:
        /*001c*/ 	.word	0x00000000
        /*0020*/ 	.short	0x0004
        /*0022*/ 	.short	0x0018
        /*0024*/ 	.byte	0x00, 0xf5, 0x21, 0x00


	//----- nvinfo : EIATTR_KPARAM_INFO
	.align		4
.L_17:
        /*0028*/ 	.byte	0x04, 0x17
        /*002a*/ 	.short	(.L_19 - .L_18)
.L_18:
        /*002c*/ 	.word	0x00000000
        /*0030*/ 	.short	0x0003
        /*0032*/ 	.short	0x0014
        /*0034*/ 	.byte	0x00, 0xf0, 0x11, 0x00


	//----- nvinfo : EIATTR_KPARAM_INFO
	.align		4
.L_19:
        /*0038*/ 	.byte	0x04, 0x17
        /*003a*/ 	.short	(.L_21 - .L_20)
.L_20:
        /*003c*/ 	.word	0x00000000
        /*0040*/ 	.short	0x0002
        /*0042*/ 	.short	0x0010
        /*0044*/ 	.byte	0x00, 0xf0, 0x11, 0x00


	//----- nvinfo : EIATTR_KPARAM_INFO
	.align		4
.L_21:
        /*0048*/ 	.byte	0x04, 0x17
        /*004a*/ 	.short	(.L_23 - .L_22)
.L_22:
        /*004c*/ 	.word	0x00000000
        /*0050*/ 	.short	0x0001
        /*0052*/ 	.short	0x0008
        /*0054*/ 	.byte	0x00, 0xf5, 0x21, 0x00


	//----- nvinfo : EIATTR_KPARAM_INFO
	.align		4
.L_23:
        /*0058*/ 	.byte	0x04, 0x17
        /*005a*/ 	.short	(.L_25 - .L_24)
.L_24:
        /*005c*/ 	.word	0x00000000
        /*0060*/ 	.short	0x0000
        /*0062*/ 	.short	0x0000
        /*0064*/ 	.byte	0x00, 0xf5, 0x21, 0x00


	//----- nvinfo : EIATTR_SPARSE_MMA_MASK
	.align		4
.L_25:
        /*0068*/ 	.byte	0x03, 0x50
        /*006a*/ 	.short	0x0000


	//----- nvinfo : EIATTR_MAXREG_COUNT
	.align		4
        /*006c*/ 	.byte	0x03, 0x1b
        /*006e*/ 	.short	0x00ff


	//----- nvinfo : EIATTR_MERCURY_ISA_VERSION
	.align		4
        /*0070*/ 	.byte	0x03, 0x5f
        /*0072*/ 	.short	0x0101


	//----- nvinfo : EIATTR_VRC_CTA_INIT_COUNT
	.align		4
        /*0074*/ 	.byte	0x02, 0x4a
	.zero		1
	.zero		1


	//----- nvinfo : EIATTR_EXIT_INSTR_OFFSETS
	.align		4
        /*0078*/ 	.byte	0x04, 0x1c
        /*007a*/ 	.short	(.L_27 - .L_26)


	//   ....[0]....
.L_26:
        /*007c*/ 	.word	0x00009750


	//----- nvinfo : EIATTR_CRS_STACK_SIZE
	.align		4
.L_27:
        /*0080*/ 	.byte	0x04, 0x1e
        /*0082*/ 	.short	(.L_29 - .L_28)
.L_28:
        /*0084*/ 	.word	0x00000000


	//----- nvinfo : EIATTR_CBANK_PARAM_SIZE
	.align		4
.L_29:
        /*0088*/ 	.byte	0x03, 0x19
        /*008a*/ 	.short	0x0021


	//----- nvinfo : EIATTR_PARAM_CBANK
	.align		4
        /*008c*/ 	.byte	0x04, 0x0a
        /*008e*/ 	.short	(.L_31 - .L_30)
	.align		4
.L_30:
        /*0090*/ 	.word	index@(.nv.constant0._Z21k_dct_quant_block_8x8PhS_jjPsh)
        /*0094*/ 	.short	0x0380
        /*0096*/ 	.short	0x0021


	//----- nvinfo : EIATTR_SW_WAR
	.align		4
.L_31:
        /*0098*/ 	.byte	0x04, 0x36
        /*009a*/ 	.short	(.L_33 - .L_32)
.L_32:
        /*009c*/ 	.word	0x00000008
.L_33:


//--------------------- .nv.callgraph             --------------------------
	.section	.nv.callgraph,"",@"SHT_CUDA_CALLGRAPH"
	.align	4
	.sectionentsize	8
	.align		4
        /*0000*/ 	.word	0x00000000
	.align		4
        /*0004*/ 	.word	0xffffffff
	.align		4
        /*0008*/ 	.word	0x00000000
	.align		4
        /*000c*/ 	.word	0xfffffffe
	.align		4
        /*0010*/ 	.word	0x00000000
	.align		4
        /*0014*/ 	.word	0xfffffffd
	.align		4
        /*0018*/ 	.word	0x00000000
	.align		4
        /*001c*/ 	.word	0xfffffffc


//--------------------- .nv.constant3             --------------------------
	.section	.nv.constant3,"a",@progbits
	.align	4
.nv.constant3:
	.type		quanttbl,@object
	.size		quanttbl,(zigzag_U - quanttbl)
quanttbl:
        /*0000*/ 	.byte	0x06, 0x04, 0x04, 0x05, 0x04, 0x04, 0x06, 0x05, 0x05, 0x05, 0x07, 0x06, 0x06, 0x07, 0x09, 0x10
        /*0010*/ 	.byte	0x0a, 0x09, 0x08, 0x08, 0x09, 0x13, 0x0e, 0x0e, 0x0b, 0x10, 0x17, 0x14, 0x18, 0x0c, 0x16, 0x14
        /*0020*/ 	.byte	0x16, 0x16, 0x19, 0x1c, 0x24, 0x1f, 0x19, 0x1b, 0x22, 0x1b, 0x16, 0x16, 0x20, 0x2b, 0x20, 0x22
        /*0030*/ 	.byte	0x26, 0x27, 0x29, 0x29, 0x29, 0x18, 0x1e, 0x2d, 0x30, 0x2c, 0x28, 0x30, 0x24, 0x28, 0x29, 0x27
        /*0040*/ 	.byte	0x06, 0x07, 0x07, 0x09, 0x08, 0x09, 0x12, 0x0a, 0x0a, 0x12, 0x27, 0x1a, 0x16, 0x1a, 0x27, 0x27
        /*0050*/ 	.byte	0x27, 0x27, 0x27, 0x27, 0x27, 0x27, 0x27, 0x27, 0x27, 0x27, 0x27, 0x27, 0x27, 0x27, 0x27, 0x27
        /*0060*/ 	.byte	0x27, 0x27, 0x27, 0x27, 0x27, 0x27, 0x27, 0x27, 0x27, 0x27, 0x27, 0x27, 0x27, 0x27, 0x27, 0x27
        /*0070*/ 	.byte	0x27, 0x27, 0x27, 0x27, 0x27, 0x27, 0x27, 0x27, 0x27, 0x27, 0x27, 0x27, 0x27, 0x27, 0x27, 0x27
	.type		zigzag_U,@object
	.size		zigzag_U,(zigzag_V - zigzag_U)
zigzag_U:
        /*0080*/ 	.byte	0x00, 0x01, 0x00, 0x00, 0x01, 0x02, 0x03, 0x02, 0x01, 0x00, 0x00, 0x01, 0x02, 0x03, 0x04, 0x05
        /*0090*/ 	.byte	0x04, 0x03, 0x02, 0x01, 0x00, 0x00, 0x01, 0x02, 0x03, 0x04, 0x05, 0x06, 0x07, 0x06, 0x05, 0x04
        /*00a0*/ 	.byte	0x03, 0x02, 0x01, 0x00, 0x01, 0x02, 0x03, 0x04, 0x05, 0x06, 0x07, 0x07, 0x06, 0x05, 0x04, 0x03
        /*00b0*/ 	.byte	0x02, 0x03, 0x04, 0x05, 0x06, 0x07, 0x07, 0x06, 0x05, 0x04, 0x05, 0x06, 0x07, 0x07, 0x06, 0x07
	.type		zigzag_V,@object
	.size		zigzag_V,(dctlookup - zigzag_V)
zigzag_V:
        /*00c0*/ 	.byte	0x00, 0x00, 0x01, 0x02, 0x01, 0x00, 0x00, 0x01, 0x02, 0x03, 0x04, 0x03, 0x02, 0x01, 0x00, 0x00
        /*00d0*/ 	.byte	0x01, 0x02, 0x03, 0x04, 0x05, 0x06, 0x05, 0x04, 0x03, 0x02, 0x01, 0x00, 0x00, 0x01, 0x02, 0x03
        /*00e0*/ 	.byte	0x04, 0x05, 0x06, 0x07, 0x07, 0x06, 0x05, 0x04, 0x03, 0x02, 0x01, 0x02, 0x03, 0x04, 0x05, 0x06
        /*00f0*/ 	.byte	0x07, 0x07, 0x06, 0x05, 0x04, 0x03, 0x04, 0x05, 0x06, 0x07, 0x07, 0x06, 0x05, 0x06, 0x07, 0x07
	.type		dctlookup,@object
	.size		dctlookup,(.L_3 - dctlookup)
dctlookup:
        /* <DEDUP_REMOVED lines=16> */
.L_3:


//--------------------- .text._Z21k_dct_quant_block_8x8PhS_jjPsh --------------------------
	.section	.text._Z21k_dct_quant_block_8x8PhS_jjPsh,"ax",@progbits
	.align	128
.text._Z21k_dct_quant_block_8x8PhS_jjPsh:
        .type           _Z21k_dct_quant_block_8x8PhS_jjPsh,@function
        .size           _Z21k_dct_quant_block_8x8PhS_jjPsh,(.L_x_142 - _Z21k_dct_quant_block_8x8PhS_jjPsh)
        .other          _Z21k_dct_quant_block_8x8PhS_jjPsh,@"STO_CUDA_ENTRY STV_DEFAULT"
_Z21k_dct_quant_block_8x8PhS_jjPsh:
[----:B------:R-:W0:Y:S01]  /*0000*/  LDC R1, c[0x0][0x37c] ;  /* 0x0000df00ff017b82 */ /* 0x000e220000000800 */
[----:B------:R-:W1:Y:S07]  /*0010*/  S2R R14, SR_TID.X ;  /* 0x00000000000e7919 */ /* 0x000e6e0000002100 */
[----:B------:R-:W1:Y:S01]  /*0020*/  S2UR UR4, SR_CTAID.X ;  /* 0x00000000000479c3 */ /* 0x000e620000002500 */
[----:B------:R-:W2:Y:S01]  /*0030*/  LDCU.128 UR8, c[0x0][0x380] ;  /* 0x00007000ff0877ac */ /* 0x000ea20008000c00 */
[----:B0-----:R-:W-:Y:S01]  /*0040*/  IADD3 R1, PT, PT, R1, -0x200, RZ ;  /* 0xfffffe0001017810 */ /* 0x001fe20007ffe0ff */
[----:B------:R-:W0:Y:S05]  /*0050*/  LDCU.64 UR6, c[0x0][0x358] ;  /* 0x00006b00ff0677ac */ /* 0x000e2a0008000a00 */
[----:B------:R-:W1:Y:S01]  /*0060*/  LDC R21, c[0x0][0x390] ;  /* 0x0000e400ff157b82 */ /* 0x000e620000000800 */
[----:B------:R-:W3:Y:S01]  /*0070*/  LDCU.128 UR12, c[0x3][0x120] ;  /* 0x00c02400ff0c77ac */ /* 0x000ee20008000c00 */
[----:B------:R-:W4:Y:S01]  /*0080*/  LDCU.128 UR16, c[0x3][0x140] ;  /* 0x00c02800ff1077ac */ /* 0x000f220008000c00 */
[----:B------:R-:W0:Y:S01]  /*0090*/  LDCU.128 UR20, c[0x3][0x160] ;  /* 0x00c02c00ff1477ac */ /* 0x000e220008000c00 */
[----:B------:R-:W0:Y:S01]  /*00a0*/  LDCU.128 UR24, c[0x3][0x180] ;  /* 0x00c03000ff1877ac */ /* 0x000e220008000c00 */
[----:B------:R-:W0:Y:S01]  /*00b0*/  LDCU.128 UR28, c[0x3][0x1a0] ;  /* 0x00c03400ff1c77ac */ /* 0x000e220008000c00 */
[----:B------:R-:W0:Y:S01]  /*00c0*/  LDCU.128 UR32, c[0x3][0x1c0] ;  /* 0x00c03800ff2077ac */ /* 0x000e220008000c00 */
[----:B-1----:R-:W-:Y:S01]  /*00d0*/  IMAD R15, R21, UR4, R14 ;  /* 0x00000004150f7c24 */ /* 0x002fe2000f8e020e */
[----:B------:R-:W1:Y:S03]  /*00e0*/  LDCU.128 UR36, c[0x3][0x1e0] ;  /* 0x00c03c00ff2477ac */ /* 0x000e660008000c00 */
[----:B------:R-:W-:Y:S01]  /*00f0*/  IMAD.SHL.U32 R15, R15, 0x8, RZ ;  /* 0x000000080f0f7824 */ /* 0x000fe200078e00ff */
[----:B------:R-:W1:Y:S04]  /*0100*/  LDCU.128 UR40, c[0x3][0x110] ;  /* 0x00c02200ff2877ac */ /* 0x000e680008000c00 */
[C---:B--2---:R-:W-:Y:S01]  /*0110*/  IADD3 R30, P1, PT, R15.reuse, UR10, RZ ;  /* 0x0000000a0f1e7c10 */ /* 0x044fe2000ff3e0ff */
[----:B------:R-:W2:Y:S01]  /*0120*/  LDCU.128 UR44, c[0x3][0x130] ;  /* 0x00c02600ff2c77ac */ /* 0x000ea20008000c00 */
[----:B------:R-:W-:-:S03]  /*0130*/  IADD3 R28, P0, PT, R15, UR8, RZ ;  /* 0x000000080f1c7c10 */ /* 0x000fc6000ff1e0ff */
[----:B------:R-:W-:Y:S01]  /*0140*/  IMAD.X R31, RZ, RZ, UR11, P1 ;  /* 0x0000000bff1f7e24 */ /* 0x000fe200088e06ff */
[----:B------:R-:W-:Y:S01]  /*0150*/  IADD3.X R29, PT, PT, RZ, UR9, RZ, P0, !PT ;  /* 0x00000009ff1d7c10 */ /* 0x000fe200087fe4ff */
[C---:B------:R-:W-:Y:S01]  /*0160*/  VIADD R55, R21.reuse, 0x2 ;  /* 0x0000000215377836 */ /* 0x040fe20000000000 */
[C---:B------:R-:W-:Y:S01]  /*0170*/  SHF.L.U32 R13, R21.reuse, 0x1, RZ ;  /* 0x00000001150d7819 */ /* 0x040fe200000006ff */
[C---:B------:R-:W-:Y:S01]  /*0180*/  VIADD R77, R21.reuse, 0x1 ;  /* 0x00000001154d7836 */ /* 0x040fe20000000000 */
[----:B0-----:R-:W5:Y:S01]  /*0190*/  LDG.E.U8 R34, desc[UR6][R30.64] ;  /* 0x000000061e227981 */ /* 0x001f62000c1e1100 */
[C---:B------:R-:W-:Y:S01]  /*01a0*/  VIADD R75, R21.reuse, 0x3 ;  /* 0x00000003154b7836 */ /* 0x040fe20000000000 */
[C---:B------:R-:W-:Y:S01]  /*01b0*/  IADD3 R81, PT, PT, R21.reuse, 0x7, RZ ;  /* 0x0000000715517810 */ /* 0x040fe20007ffe0ff */
[C---:B------:R-:W-:Y:S01]  /*01c0*/  VIADD R89, R21.reuse, 0x6 ;  /* 0x0000000615597836 */ /* 0x040fe20000000000 */
[----:B------:R-:W5:Y:S01]  /*01d0*/  LDG.E.U8 R5, desc[UR6][R28.64] ;  /* 0x000000061c057981 */ /* 0x000f62000c1e1100 */
[----:B------:R-:W-:Y:S01]  /*01e0*/  IMAD R91, R21, 0x3, RZ ;  /* 0x00000003155b7824 */ /* 0x000fe200078e02ff */
[----:B------:R-:W0:Y:S02]  /*01f0*/  LDCU.128 UR8, c[0x3][0x100] ;  /* 0x00c02000ff0877ac */ /* 0x000e240008000c00 */
[----:B------:R-:W3:Y:S01]  /*0200*/  LDG.E.U8 R2, desc[UR6][R28.64+0x4] ;  /* 0x000004061c027981 */ /* 0x000ee2000c1e1100 */
[----:B------:R-:W0:Y:S03]  /*0210*/  LDCU.128 UR48, c[0x3][0x150] ;  /* 0x00c02a00ff3077ac */ /* 0x000e260008000c00 */
[----:B------:R-:W3:Y:S01]  /*0220*/  LDG.E.U8 R45, desc[UR6][R30.64+0x4] ;  /* 0x000004061e2d7981 */ /* 0x000ee2000c1e1100 */
[----:B------:R-:W0:Y:S03]  /*0230*/  LDCU.128 UR52, c[0x3][0x170] ;  /* 0x00c02e00ff3477ac */ /* 0x000e260008000c00 */
[----:B------:R-:W4:Y:S01]  /*0240*/  LDG.E.U8 R7, desc[UR6][R28.64+0x1] ;  /* 0x000001061c077981 */ /* 0x000f22000c1e1100 */
[----:B------:R-:W0:Y:S03]  /*0250*/  LDCU.128 UR56, c[0x3][0x190] ;  /* 0x00c03200ff3877ac */ /* 0x000e260008000c00 */
[----:B------:R-:W4:Y:S01]  /*0260*/  LDG.E.U8 R6, desc[UR6][R30.64+0x1] ;  /* 0x000001061e067981 */ /* 0x000f22000c1e1100 */
[----:B------:R-:W0:Y:S03]  /*0270*/  LDCU.128 UR60, c[0x3][0x1b0] ;  /* 0x00c03600ff3c77ac */ /* 0x000e260008000c00 */
[----:B------:R-:W2:Y:S01]  /*0280*/  LDG.E.U8 R0, desc[UR6][R28.64+0x3] ;  /* 0x000003061c007981 */ /* 0x000ea2000c1e1100 */
[----:B------:R-:W0:Y:S03]  /*0290*/  LDCU.128 UR64, c[0x3][0x1d0] ;  /* 0x00c03a00ff4077ac */ /* 0x000e260008000c00 */
[----:B------:R-:W2:Y:S01]  /*02a0*/  LDG.E.U8 R10, desc[UR6][R28.64+0x5] ;  /* 0x000005061c0a7981 */ /* 0x000ea2000c1e1100 */
[----:B------:R-:W0:Y:S03]  /*02b0*/  LDCU.128 UR68, c[0x3][0x1f0] ;  /* 0x00c03e00ff4477ac */ /* 0x000e260008000c00 */
[----:B------:R-:W2:Y:S04]  /*02c0*/  LDG.E.U8 R22, desc[UR6][R28.64+0x7] ;  /* 0x000007061c167981 */ /* 0x000ea8000c1e1100 */
[----:B------:R-:W2:Y:S04]  /*02d0*/  LDG.E.U8 R41, desc[UR6][R30.64+0x3] ;  /* 0x000003061e297981 */ /* 0x000ea8000c1e1100 */
[----:B------:R-:W2:Y:S04]  /*02e0*/  LDG.E.U8 R49, desc[UR6][R30.64+0x5] ;  /* 0x000005061e317981 */ /* 0x000ea8000c1e1100 */
[----:B------:R-:W2:Y:S04]  /*02f0*/  LDG.E.U8 R87, desc[UR6][R30.64+0x7] ;  /* 0x000007061e577981 */ /* 0x000ea8000c1e1100 */
[----:B------:R-:W2:Y:S04]  /*0300*/  LDG.E.U8 R36, desc[UR6][R28.64+0x2] ;  /* 0x000002061c247981 */ /* 0x000ea8000c1e1100 */
[----:B------:R-:W2:Y:S04]  /*0310*/  LDG.E.U8 R19, desc[UR6][R30.64+0x2] ;  /* 0x000002061e137981 */ /* 0x000ea8000c1e1100 */
[----:B------:R-:W2:Y:S04]  /*0320*/  LDG.E.U8 R11, desc[UR6][R28.64+0x6] ;  /* 0x000006061c0b7981 */ /* 0x000ea8000c1e1100 */
[----:B------:R-:W2:Y:S01]  /*0330*/  LDG.E.U8 R26, desc[UR6][R30.64+0x6] ;  /* 0x000006061e1a7981 */ /* 0x000ea2000c1e1100 */
[----:B------:R-:W-:-:S02]  /*0340*/  IADD3 R8, P0, PT, R13, R28, RZ ;  /* 0x0000001c0d087210 */ /* 0x000fc40007f1e0ff */
[----:B------:R-:W-:Y:S02]  /*0350*/  IADD3 R16, P1, PT, R13, R30, RZ ;  /* 0x0000001e0d107210 */ /* 0x000fe40007f3e0ff */
[----:B------:R-:W-:Y:S02]  /*0360*/  IADD3.X R9, PT, PT, RZ, R29, RZ, P0, !PT ;  /* 0x0000001dff097210 */ /* 0x000fe400007fe4ff */
[CC--:B------:R-:W-:Y:S02]  /*0370*/  IADD3 R42, P0, PT, R55.reuse, R28.reuse, RZ ;  /* 0x0000001c372a7210 */ /* 0x0c0fe40007f1e0ff */
[----:B------:R-:W-:Y:S01]  /*0380*/  IADD3 R73, PT, PT, R55, R21, RZ ;  /* 0x0000001537497210 */ /* 0x000fe20007ffe0ff */
[----:B------:R-:W-:Y:S01]  /*0390*/  IMAD.X R17, RZ, RZ, R31, P1 ;  /* 0x000000ffff117224 */ /* 0x000fe200008e061f */
[----:B------:R-:W2:Y:S01]  /*03a0*/  LDG.E.U8 R85, desc[UR6][R8.64] ;  /* 0x0000000608557981 */ /* 0x000ea2000c1e1100 */
[----:B------:R-:W-:Y:S01]  /*03b0*/  IMAD.X R43, RZ, RZ, R29, P0 ;  /* 0x000000ffff2b7224 */ /* 0x000fe200000e061d */
[----:B------:R-:W-:-:S02]  /*03c0*/  IADD3 R32, P0, PT, R73, R28, RZ ;  /* 0x0000001c49207210 */ /* 0x000fc40007f1e0ff */
[-C--:B------:R-:W-:Y:S01]  /*03d0*/  IADD3 R54, P1, PT, R55, R30.reuse, RZ ;  /* 0x0000001e37367210 */ /* 0x080fe20007f3e0ff */
[----:B------:R-:W2:Y:S02]  /*03e0*/  LDG.E.U8 R58, desc[UR6][R16.64] ;  /* 0x00000006103a7981 */ /* 0x000ea4000c1e1100 */
[----:B------:R-:W-:Y:S01]  /*03f0*/  IMAD.X R33, RZ, RZ, R29, P0 ;  /* 0x000000ffff217224 */ /* 0x000fe200000e061d */
[----:B------:R-:W-:Y:S01]  /*0400*/  IADD3.X R55, PT, PT, RZ, R31, RZ, P1, !PT ;  /* 0x0000001fff377210 */ /* 0x000fe20000ffe4ff */
[----:B------:R1:W2:Y:S01]  /*0410*/  LDG.E.U8 R66, desc[UR6][R16.64+0x1] ;  /* 0x0000010610427981 */ /* 0x0002a2000c1e1100 */
[----:B------:R-:W-:Y:S02]  /*0420*/  IADD3 R38, P1, PT, R73, R30, RZ ;  /* 0x0000001e49267210 */ /* 0x000fe40007f3e0ff */
[----:B------:R-:W-:Y:S01]  /*0430*/  IADD3 R56, P0, PT, R28, R21, RZ ;  /* 0x000000151c387210 */ /* 0x000fe20007f1e0ff */
[----:B------:R0:W2:Y:S01]  /*0440*/  LDG.E.U8 R27, desc[UR6][R8.64+0x1] ;  /* 0x00000106081b7981 */ /* 0x0000a2000c1e1100 */
[----:B------:R-:W-:-:S02]  /*0450*/  IADD3.X R39, PT, PT, RZ, R31, RZ, P1, !PT ;  /* 0x0000001fff277210 */ /* 0x000fc40000ffe4ff */
[----:B------:R-:W-:Y:S01]  /*0460*/  IADD3.X R57, PT, PT, RZ, R29, RZ, P0, !PT ;  /* 0x0000001dff397210 */ /* 0x000fe200007fe4ff */
[----:B------:R0:W2:Y:S01]  /*0470*/  LDG.E.U8 R53, desc[UR6][R42.64] ;  /* 0x000000062a357981 */ /* 0x0000a2000c1e1100 */
[----:B------:R-:W-:Y:S02]  /*0480*/  IADD3 R24, P1, PT, R30, R21, RZ ;  /* 0x000000151e187210 */ /* 0x000fe40007f3e0ff */
[-C--:B-1----:R-:W-:Y:S01]  /*0490*/  IADD3 R16, P0, PT, R77, R28.reuse, RZ ;  /* 0x0000001c4d107210 */ /* 0x082fe20007f1e0ff */
[----:B------:R-:W2:Y:S01]  /*04a0*/  LDG.E.U8 R61, desc[UR6][R32.64] ;  /* 0x00000006203d7981 */ /* 0x000ea2000c1e1100 */
[----:B------:R-:W-:Y:S02]  /*04b0*/  IADD3.X R25, PT, PT, RZ, R31, RZ, P1, !PT ;  /* 0x0000001fff197210 */ /* 0x000fe40000ffe4ff */
[C---:B0-----:R-:W-:Y:S01]  /*04c0*/  IADD3 R8, P2, PT, R75.reuse, R28, RZ ;  /* 0x0000001c4b087210 */ /* 0x041fe20007f5e0ff */
[--C-:B------:R-:W-:Y:S01]  /*04d0*/  IMAD.X R17, RZ, RZ, R29.reuse, P0 ;  /* 0x000000ffff117224 */ /* 0x100fe200000e061d */
[-C--:B------:R-:W-:Y:S01]  /*04e0*/  IADD3 R50, P0, PT, R75, R30.reuse, RZ ;  /* 0x0000001e4b327210 */ /* 0x080fe20007f1e0ff */
[----:B------:R0:W2:Y:S01]  /*04f0*/  LDG.E.U8 R68, desc[UR6][R32.64+0x1] ;  /* 0x0000010620447981 */ /* 0x0000a2000c1e1100 */
[----:B------:R-:W-:Y:S01]  /*0500*/  IADD3 R42, P1, PT, R77, R30, RZ ;  /* 0x0000001e4d2a7210 */ /* 0x000fe20007f3e0ff */
[----:B------:R-:W-:-:S02]  /*0510*/  IMAD.X R9, RZ, RZ, R29, P2 ;  /* 0x000000ffff097224 */ /* 0x000fc400010e061d */
[----:B------:R-:W2:Y:S01]  /*0520*/  LDG.E.U8 R83, desc[UR6][R38.64+0x1] ;  /* 0x0000010626537981 */ /* 0x000ea2000c1e1100 */
[-C--:B------:R-:W-:Y:S02]  /*0530*/  IADD3.X R43, PT, PT, RZ, R31.reuse, RZ, P1, !PT ;  /* 0x0000001fff2b7210 */ /* 0x080fe40000ffe4ff */
[----:B------:R-:W-:Y:S01]  /*0540*/  IADD3.X R51, PT, PT, RZ, R31, RZ, P0, !PT ;  /* 0x0000001fff337210 */ /* 0x000fe200007fe4ff */
[----:B------:R1:W2:Y:S01]  /*0550*/  LDG.E.U8 R70, desc[UR6][R38.64] ;  /* 0x0000000626467981 */ /* 0x0002a2000c1e1100 */
[----:B0-----:R-:W-:-:S03]  /*0560*/  VIADD R33, R21, 0x4 ;  /* 0x0000000415217836 */ /* 0x001fc60000000000 */
[----:B------:R-:W2:Y:S02]  /*0570*/  LDG.E.U8 R56, desc[UR6][R56.64] ;  /* 0x0000000638387981 */ /* 0x000ea4000c1e1100 */
[----:B------:R-:W-:Y:S02]  /*0580*/  IADD3 R35, PT, PT, R33, R21, RZ ;  /* 0x0000001521237210 */ /* 0x000fe40007ffe0ff */
[----:B------:R0:W2:Y:S04]  /*0590*/  LDG.E.U8 R59, desc[UR6][R24.64] ;  /* 0x00000006183b7981 */ /* 0x0000a8000c1e1100 */
[----:B------:R-:W2:Y:S01]  /*05a0*/  LDG.E.U8 R3, desc[UR6][R16.64] ;  /* 0x0000000610037981 */ /* 0x000ea2000c1e1100 */
[----:B-1----:R-:W-:-:S03]  /*05b0*/  IADD3 R38, P0, PT, R35, R28, RZ ;  /* 0x0000001c23267210 */ /* 0x002fc60007f1e0ff */
[----:B------:R-:W2:Y:S04]  /*05c0*/  LDG.E.U8 R42, desc[UR6][R42.64] ;  /* 0x000000062a2a7981 */ /* 0x000ea8000c1e1100 */
[----:B------:R-:W2:Y:S04]  /*05d0*/  LDG.E.U8 R54, desc[UR6][R54.64] ;  /* 0x0000000636367981 */ /* 0x000ea8000c1e1100 */
[----:B------:R1:W2:Y:S04]  /*05e0*/  LDG.E.U8 R47, desc[UR6][R8.64] ;  /* 0x00000006082f7981 */ /* 0x0002a8000c1e1100 */
[----:B------:R-:W2:Y:S01]  /*05f0*/  LDG.E.U8 R50, desc[UR6][R50.64] ;  /* 0x0000000632327981 */ /* 0x000ea2000c1e1100 */
[----:B------:R-:W-:Y:S01]  /*0600*/  IADD3 R71, PT, PT, R89, R21, RZ ;  /* 0x0000001559477210 */ /* 0x000fe20007ffe0ff */
[----:B------:R-:W-:-:S03]  /*0610*/  IMAD.X R39, RZ, RZ, R29, P0 ;  /* 0x000000ffff277224 */ /* 0x000fc600000e061d */
[----:B0-----:R-:W-:Y:S02]  /*0620*/  IADD3 R24, P0, PT, R71, R28, RZ ;  /* 0x0000001c47187210 */ /* 0x001fe40007f1e0ff */
[----:B------:R-:W-:Y:S01]  /*0630*/  IADD3 R78, P1, PT, R35, R30, RZ ;  /* 0x0000001e234e7210 */ /* 0x000fe20007f3e0ff */
[----:B------:R-:W2:Y:S02]  /*0640*/  LDG.E.U8 R69, desc[UR6][R38.64] ;  /* 0x0000000626457981 */ /* 0x000ea4000c1e1100 */
[--C-:B------:R-:W-:Y:S01]  /*0650*/  IMAD.X R25, RZ, RZ, R29.reuse, P0 ;  /* 0x000000ffff197224 */ /* 0x100fe200000e061d */
[----:B-1----:R-:W-:Y:S01]  /*0660*/  IADD3 R8, P0, PT, R33, R28, RZ ;  /* 0x0000001c21087210 */ /* 0x002fe20007f1e0ff */
[----:B------:R0:W2:Y:S01]  /*0670*/  LDG.E.U8 R67, desc[UR6][R38.64+0x1] ;  /* 0x0000010626437981 */ /* 0x0000a2000c1e1100 */
[----:B------:R-:W-:Y:S02]  /*0680*/  IADD3 R16, P2, PT, R71, R30, RZ ;  /* 0x0000001e47107210 */ /* 0x000fe40007f5e0ff */
[-C--:B------:R-:W-:Y:S01]  /*0690*/  IADD3.X R79, PT, PT, RZ, R31.reuse, RZ, P1, !PT ;  /* 0x0000001fff4f7210 */ /* 0x080fe20000ffe4ff */
[----:B------:R-:W-:Y:S01]  /*06a0*/  IMAD.X R9, RZ, RZ, R29, P0 ;  /* 0x000000ffff097224 */ /* 0x000fe200000e061d */
[----:B------:R-:W-:Y:S01]  /*06b0*/  IADD3.X R17, PT, PT, RZ, R31, RZ, P2, !PT ;  /* 0x0000001fff117210 */ /* 0x000fe200017fe4ff */
[----:B------:R-:W2:Y:S01]  /*06c0*/  LDG.E.U8 R60, desc[UR6][R24.64] ;  /* 0x00000006183c7981 */ /* 0x000ea2000c1e1100 */
[----:B0-----:R-:W-:-:S03]  /*06d0*/  IADD3 R38, P0, PT, R89, R28, RZ ;  /* 0x0000001c59267210 */ /* 0x001fc60007f1e0ff */
[----:B------:R-:W2:Y:S04]  /*06e0*/  LDG.E.U8 R64, desc[UR6][R78.64] ;  /* 0x000000064e407981 */ /* 0x000ea8000c1e1100 */
[----:B------:R0:W2:Y:S01]  /*06f0*/  LDG.E.U8 R12, desc[UR6][R78.64+0x1] ;  /* 0x000001064e0c7981 */ /* 0x0000a2000c1e1100 */
[----:B------:R-:W-:-:S03]  /*0700*/  IMAD.X R39, RZ, RZ, R29, P0 ;  /* 0x000000ffff277224 */ /* 0x000fc600000e061d */
[----:B------:R-:W2:Y:S01]  /*0710*/  LDG.E.U8 R63, desc[UR6][R16.64] ;  /* 0x00000006103f7981 */ /* 0x000ea2000c1e1100 */
[----:B------:R-:W-:-:S03]  /*0720*/  IADD3 R32, P1, PT, R33, R30, RZ ;  /* 0x0000001e21207210 */ /* 0x000fc60007f3e0ff */
[----:B------:R1:W2:Y:S01]  /*0730*/  LDG.E.U8 R65, desc[UR6][R16.64+0x1] ;  /* 0x0000010610417981 */ /* 0x0002a2000c1e1100 */
[----:B0-----:R-:W-:-:S03]  /*0740*/  IADD3 R79, PT, PT, R21, 0x5, RZ ;  /* 0x00000005154f7810 */ /* 0x001fc60007ffe0ff */
[----:B------:R-:W2:Y:S01]  /*0750*/  LDG.E.U8 R62, desc[UR6][R24.64+0x1] ;  /* 0x00000106183e7981 */ /* 0x000ea2000c1e1100 */
[----:B------:R-:W-:Y:S02]  /*0760*/  IADD3 R88, P2, PT, R89, R30, RZ ;  /* 0x0000001e59587210 */ /* 0x000fe40007f5e0ff */
[----:B------:R-:W-:Y:S01]  /*0770*/  IADD3 R23, PT, PT, R77, R13, RZ ;  /* 0x0000000d4d177210 */ /* 0x000fe20007ffe0ff */
[----:B------:R-:W2:Y:S01]  /*0780*/  LDG.E.U8 R43, desc[UR6][R8.64] ;  /* 0x00000006082b7981 */ /* 0x000ea2000c1e1100 */
[-C--:B-1----:R-:W-:Y:S02]  /*0790*/  IADD3 R16, P0, PT, R79, R28.reuse, RZ ;  /* 0x0000001c4f107210 */ /* 0x082fe40007f1e0ff */
[----:B------:R-:W-:Y:S01]  /*07a0*/  IADD3.X R33, PT, PT, RZ, R31, RZ, P1, !PT ;  /* 0x0000001fff217210 */ /* 0x000fe20000ffe4ff */
[----:B------:R-:W-:Y:S01]  /*07b0*/  IMAD.IADD R73, R73, 0x1, R21 ;  /* 0x0000000149497824 */ /* 0x000fe200078e0215 */
[----:B------:R-:W2:Y:S01]  /*07c0*/  LDG.E.U8 R38, desc[UR6][R38.64] ;  /* 0x0000000626267981 */ /* 0x000ea2000c1e1100 */
[----:B------:R-:W-:Y:S01]  /*07d0*/  IMAD.X R17, RZ, RZ, R29, P0 ;  /* 0x000000ffff117224 */ /* 0x000fe200000e061d */
[----:B------:R-:W-:-:S02]  /*07e0*/  IADD3 R92, P0, PT, R81, R28, RZ ;  /* 0x0000001c515c7210 */ /* 0x000fc40007f1e0ff */
[----:B------:R0:W2:Y:S03]  /*07f0*/  LDG.E.U8 R40, desc[UR6][R32.64] ;  /* 0x0000000620287981 */ /* 0x0000a6000c1e1100 */
[----:B------:R-:W-:Y:S01]  /*0800*/  IMAD.X R93, RZ, RZ, R29, P0 ;  /* 0x000000ffff5d7224 */ /* 0x000fe200000e061d */
[----:B------:R1:W2:Y:S01]  /*0810*/  LDG.E.U8 R57, desc[UR6][R16.64] ;  /* 0x0000000610397981 */ /* 0x0002a2000c1e1100 */
[----:B------:R-:W-:Y:S01]  /*0820*/  IMAD.X R89, RZ, RZ, R31, P2 ;  /* 0x000000ffff597224 */ /* 0x000fe200010e061f */
[----:B0-----:R-:W-:Y:S02]  /*0830*/  IADD3 R32, P0, PT, R91, R28, RZ ;  /* 0x0000001c5b207210 */ /* 0x001fe40007f1e0ff */
[----:B------:R0:W2:Y:S01]  /*0840*/  LDG.E.U8 R55, desc[UR6][R92.64] ;  /* 0x000000065c377981 */ /* 0x0000a2000c1e1100 */
[-C--:B------:R-:W-:Y:S02]  /*0850*/  IADD3 R8, P2, PT, R81, R30.reuse, RZ ;  /* 0x0000001e51087210 */ /* 0x080fe40007f5e0ff */
[----:B------:R-:W-:Y:S01]  /*0860*/  IMAD.X R33, RZ, RZ, R29, P0 ;  /* 0x000000ffff217224 */ /* 0x000fe200000e061d */
[----:B------:R-:W-:Y:S01]  /*0870*/  IADD3 R90, P0, PT, R91, R30, RZ ;  /* 0x0000001e5b5a7210 */ /* 0x000fe20007f1e0ff */
[----:B------:R-:W2:Y:S01]  /*0880*/  LDG.E.U8 R51, desc[UR6][R88.64] ;  /* 0x0000000658337981 */ /* 0x000ea2000c1e1100 */
[----:B------:R-:W-:-:S03]  /*0890*/  IADD3.X R9, PT, PT, RZ, R31, RZ, P2, !PT ;  /* 0x0000001fff097210 */ /* 0x000fc600017fe4ff */
[--C-:B------:R-:W-:Y:S01]  /*08a0*/  IMAD.X R91, RZ, RZ, R31.reuse, P0 ;  /* 0x000000ffff5b7224 */ /* 0x100fe200000e061f */
[-C--:B-1----:R-:W-:Y:S01]  /*08b0*/  IADD3 R16, P0, PT, R23, R30.reuse, RZ ;  /* 0x0000001e17107210 */ /* 0x082fe20007f1e0ff */
[----:B------:R1:W2:Y:S01]  /*08c0*/  LDG.E.U8 R46, desc[UR6][R8.64] ;  /* 0x00000006082e7981 */ /* 0x0002a2000c1e1100 */
[----:B0-----:R-:W-:Y:S02]  /*08d0*/  IADD3 R93, PT, PT, R75, R13, RZ ;  /* 0x0000000d4b5d7210 */ /* 0x001fe40007ffe0ff */
[----:B------:R-:W-:Y:S01]  /*08e0*/  IADD3 R24, P1, PT, R79, R30, RZ ;  /* 0x0000001e4f187210 */ /* 0x000fe20007f3e0ff */
[----:B------:R-:W-:Y:S01]  /*08f0*/  IMAD.X R17, RZ, RZ, R31, P0 ;  /* 0x000000ffff117224 */ /* 0x000fe200000e061f */
[----:B------:R-:W-:Y:S01]  /*0900*/  IADD3 R35, PT, PT, R35, R21, RZ ;  /* 0x0000001523237210 */ /* 0x000fe20007ffe0ff */
[----:B------:R-:W2:Y:S01]  /*0910*/  LDG.E.U8 R33, desc[UR6][R32.64] ;  /* 0x0000000620217981 */ /* 0x000ea2000c1e1100 */
[----:B-1----:R-:W-:Y:S02]  /*0920*/  IADD3 R8, P0, PT, R93, R28, RZ ;  /* 0x0000001c5d087210 */ /* 0x002fe40007f1e0ff */
[----:B------:R-:W-:-:S02]  /*0930*/  IADD3.X R25, PT, PT, RZ, R31, RZ, P1, !PT ;  /* 0x0000001fff197210 */ /* 0x000fc40000ffe4ff */
[----:B------:R-:W-:Y:S01]  /*0940*/  IADD3 R88, P1, PT, R23, R28, RZ ;  /* 0x0000001c17587210 */ /* 0x000fe20007f3e0ff */
[----:B------:R-:W-:Y:S01]  /*0950*/  IMAD.X R9, RZ, RZ, R29, P0 ;  /* 0x000000ffff097224 */ /* 0x000fe200000e061d */
[----:B------:R-:W-:Y:S01]  /*0960*/  IADD3 R92, P0, PT, R93, R30, RZ ;  /* 0x0000001e5d5c7210 */ /* 0x000fe20007f1e0ff */
[----:B------:R-:W2:Y:S01]  /*0970*/  LDG.E.U8 R52, desc[UR6][R24.64] ;  /* 0x0000000618347981 */ /* 0x000ea2000c1e1100 */
[----:B------:R-:W-:Y:S02]  /*0980*/  IADD3.X R89, PT, PT, RZ, R29, RZ, P1, !PT ;  /* 0x0000001dff597210 */ /* 0x000fe40000ffe4ff */
[----:B------:R-:W-:Y:S01]  /*0990*/  IADD3.X R93, PT, PT, RZ, R31, RZ, P0, !PT ;  /* 0x0000001fff5d7210 */ /* 0x000fe200007fe4ff */
[----:B------:R-:W2:Y:S04]  /*09a0*/  LDG.E.U8 R20, desc[UR6][R8.64] ;  /* 0x0000000608147981 */ /* 0x000ea8000c1e1100 */
[----:B------:R-:W2:Y:S04]  /*09b0*/  LDG.E.U8 R18, desc[UR6][R88.64] ;  /* 0x0000000658127981 */ /* 0x000ea8000c1e1100 */
[----:B------:R0:W2:Y:S04]  /*09c0*/  LDG.E.U8 R24, desc[UR6][R90.64] ;  /* 0x000000065a187981 */ /* 0x0000a8000c1e1100 */
[----:B------:R-:W2:Y:S04]  /*09d0*/  LDG.E.U8 R25, desc[UR6][R16.64] ;  /* 0x0000000610197981 */ /* 0x000ea8000c1e1100 */
[----:B------:R-:W2:Y:S01]  /*09e0*/  LDG.E.U8 R37, desc[UR6][R92.64] ;  /* 0x000000065c257981 */ /* 0x000ea2000c1e1100 */
[----:B0-----:R-:W-:-:S04]  /*09f0*/  IADD3 R90, P0, PT, R73, R28, RZ ;  /* 0x0000001c495a7210 */ /* 0x001fc80007f1e0ff */
[----:B------:R-:W-:Y:S02]  /*0a00*/  IADD3.X R91, PT, PT, RZ, R29, RZ, P0, !PT ;  /* 0x0000001dff5b7210 */ /* 0x000fe400007fe4ff */
[----:B------:R-:W-:-:S03]  /*0a10*/  IADD3 R88, P0, PT, R73, R30, RZ ;  /* 0x0000001e49587210 */ /* 0x000fc60007f1e0ff */
[----:B------:R-:W2:Y:S02]  /*0a20*/  LDG.E.U8 R23, desc[UR6][R90.64] ;  /* 0x000000065a177981 */ /* 0x000ea4000c1e1100 */
[----:B------:R-:W-:Y:S01]  /*0a30*/  IMAD.X R89, RZ, RZ, R31, P0 ;  /* 0x000000ffff597224 */ /* 0x000fe200000e061f */
[----:B------:R-:W-:-:S04]  /*0a40*/  IADD3 R8, P0, PT, R35, R28, RZ ;  /* 0x0000001c23087210 */ /* 0x000fc80007f1e0ff */
[----:B------:R-:W2:Y:S01]  /*0a50*/  LDG.E.U8 R32, desc[UR6][R88.64] ;  /* 0x0000000658207981 */ /* 0x000ea2000c1e1100 */
[----:B------:R-:W-:Y:S01]  /*0a60*/  IMAD.X R9, RZ, RZ, R29, P0 ;  /* 0x000000ffff097224 */ /* 0x000fe200000e061d */
[----:B------:R-:W-:Y:S02]  /*0a70*/  IADD3 R4, P0, PT, R35, R30, RZ ;  /* 0x0000001e23047210 */ /* 0x000fe40007f1e0ff */
[----:B------:R-:W-:Y:S02]  /*0a80*/  IADD3 R39, PT, PT, R79, R13, RZ ;  /* 0x0000000d4f277210 */ /* 0x000fe40007ffe0ff */
[----:B------:R-:W2:Y:S01]  /*0a90*/  LDG.E.U8 R17, desc[UR6][R8.64] ;  /* 0x0000000608117981 */ /* 0x000ea2000c1e1100 */
[----:B-----5:R-:W-:Y:S01]  /*0aa0*/  IADD3 R34, PT, PT, R5, -R34, RZ ;  /* 0x8000002205227210 */ /* 0x020fe20007ffe0ff */
[----:B------:R-:W-:-:S05]  /*0ab0*/  IMAD.X R5, RZ, RZ, R31, P0 ;  /* 0x000000ffff057224 */ /* 0x000fca00000e061f */
[----:B------:R0:W5:Y:S01]  /*0ac0*/  LDG.E.U8 R16, desc[UR6][R4.64] ;  /* 0x0000000604107981 */ /* 0x000162000c1e1100 */
[----:B---3--:R-:W-:Y:S01]  /*0ad0*/  IMAD.IADD R2, R2, 0x1, -R45 ;  /* 0x0000000102027824 */ /* 0x008fe200078e0a2d */
[----:B----4-:R-:W-:Y:S02]  /*0ae0*/  IADD3 R44, PT, PT, R7, -R6, RZ ;  /* 0x80000006072c7210 */ /* 0x010fe40007ffe0ff */
[----:B------:R-:W-:Y:S02]  /*0af0*/  IADD3 R6, P0, PT, R39, R28, RZ ;  /* 0x0000001c27067210 */ /* 0x000fe40007f1e0ff */
[----:B0-----:R-:W-:Y:S02]  /*0b00*/  I2FP.F32.S32 R4, R2 ;  /* 0x0000000200047245 */ /* 0x001fe40000201400 */
[----:B------:R-:W-:Y:S01]  /*0b10*/  IADD3 R2, PT, PT, R35, R21, RZ ;  /* 0x0000001523027210 */ /* 0x000fe20007ffe0ff */
[----:B------:R-:W-:Y:S01]  /*0b20*/  IMAD.X R7, RZ, RZ, R29, P0 ;  /* 0x000000ffff077224 */ /* 0x000fe200000e061d */
[----:B------:R-:W-:-:S02]  /*0b30*/  I2FP.F32.S32 R9, R44 ;  /* 0x0000002c00097245 */ /* 0x000fc40000201400 */
[-C--:B------:R-:W-:Y:S02]  /*0b40*/  IADD3 R44, P0, PT, R39, R30.reuse, RZ ;  /* 0x0000001e272c7210 */ /* 0x080fe40007f1e0ff */
[C---:B------:R-:W-:Y:S02]  /*0b50*/  IADD3 R86, P3, PT, R2.reuse, R30, RZ ;  /* 0x0000001e02567210 */ /* 0x040fe40007f7e0ff */
[----:B------:R-:W-:Y:S01]  /*0b60*/  IADD3 R88, P2, PT, R2, R28, RZ ;  /* 0x0000001c02587210 */ /* 0x000fe20007f5e0ff */
[----:B------:R-:W-:Y:S01]  /*0b70*/  IMAD.X R45, RZ, RZ, R31, P0 ;  /* 0x000000ffff2d7224 */ /* 0x000fe200000e061f */
[----:B--2---:R-:W-:Y:S02]  /*0b80*/  IADD3 R0, PT, PT, R0, -R41, RZ ;  /* 0x8000002900007210 */ /* 0x004fe40007ffe0ff */
[----:B------:R-:W-:Y:S02]  /*0b90*/  IADD3.X R89, PT, PT, RZ, R29, RZ, P2, !PT ;  /* 0x0000001dff597210 */ /* 0x000fe400017fe4ff */
[----:B------:R-:W-:-:S02]  /*0ba0*/  IADD3 R49, PT, PT, R10, -R49, RZ ;  /* 0x800000310a317210 */ /* 0x000fc40007ffe0ff */
[----:B------:R-:W-:Y:S01]  /*0bb0*/  IADD3 R22, PT, PT, R22, -R87, RZ ;  /* 0x8000005716167210 */ /* 0x000fe20007ffe0ff */
[----:B------:R-:W-:Y:S01]  /*0bc0*/  IMAD.X R87, RZ, RZ, R31, P3 ;  /* 0x000000ffff577224 */ /* 0x000fe200018e061f */
[----:B------:R-:W-:Y:S01]  /*0bd0*/  I2FP.F32.S32 R8, R34 ;  /* 0x0000002200087245 */ /* 0x000fe20000201400 */
[----:B------:R-:W2:Y:S01]  /*0be0*/  LDG.E.U8 R39, desc[UR6][R88.64+0x1] ;  /* 0x0000010658277981 */ /* 0x000ea2000c1e1100 */
[----:B------:R-:W-:-:S03]  /*0bf0*/  I2FP.F32.S32 R5, R49 ;  /* 0x0000003100057245 */ /* 0x000fc60000201400 */
[----:B------:R-:W3:Y:S01]  /*0c00*/  LDG.E.U8 R34, desc[UR6][R88.64] ;  /* 0x0000000658227981 */ /* 0x000ee2000c1e1100 */
[----:B------:R-:W-:-:S03]  /*0c10*/  IMAD.IADD R36, R36, 0x1, -R19 ;  /* 0x0000000124247824 */ /* 0x000fc600078e0a13 */
[----:B------:R-:W3:Y:S02]  /*0c20*/  LDG.E.U8 R49, desc[UR6][R86.64] ;  /* 0x0000000656317981 */ /* 0x000ee4000c1e1100 */
[----:B------:R-:W-:Y:S02]  /*0c30*/  I2FP.F32.S32 R10, R36 ;  /* 0x00000024000a7245 */ /* 0x000fe40000201400 */
[----:B------:R-:W2:Y:S01]  /*0c40*/  LDG.E.U8 R36, desc[UR6][R86.64+0x1] ;  /* 0x0000010656247981 */ /* 0x000ea2000c1e1100 */
[----:B------:R-:W-:Y:S01]  /*0c50*/  IMAD.IADD R26, R11, 0x1, -R26 ;  /* 0x000000010b1a7824 */ /* 0x000fe200078e0a1a */
[----:B------:R-:W-:Y:S02]  /*0c60*/  I2FP.F32.S32 R11, R0 ;  /* 0x00000000000b7245 */ /* 0x000fe40000201400 */
[----:B------:R-:W4:Y:S04]  /*0c70*/  LDG.E.U8 R0, desc[UR6][R44.64] ;  /* 0x000000062c007981 */ /* 0x000f28000c1e1100 */
[----:B------:R-:W5:Y:S04]  /*0c80*/  LDG.E.U8 R48, desc[UR6][R88.64+0x3] ;  /* 0x0000030658307981 */ /* 0x000f68000c1e1100 */
[----:B------:R-:W5:Y:S04]  /*0c90*/  LDG.E.U8 R41, desc[UR6][R86.64+0x3] ;  /* 0x0000030656297981 */ /* 0x000f68000c1e1100 */
[----:B------:R-:W4:Y:S04]  /*0ca0*/  LDG.E.U8 R44, desc[UR6][R88.64+0x2] ;  /* 0x00000206582c7981 */ /* 0x000f28000c1e1100 */
[----:B------:R-:W4:Y:S01]  /*0cb0*/  LDG.E.U8 R45, desc[UR6][R86.64+0x2] ;  /* 0x00000206562d7981 */ /* 0x000f22000c1e1100 */
[----:B------:R-:W-:-:S03]  /*0cc0*/  IMAD.IADD R71, R71, 0x1, R21 ;  /* 0x0000000147477824 */ /* 0x000fc600078e0215 */
[----:B------:R0:W5:Y:S02]  /*0cd0*/  LDG.E.U8 R19, desc[UR6][R6.64] ;  /* 0x0000000606137981 */ /* 0x000164000c1e1100 */
[----:B------:R-:W-:Y:S02]  /*0ce0*/  IADD3 R92, P0, PT, R71, R28, RZ ;  /* 0x0000001c475c7210 */ /* 0x000fe40007f1e0ff */
[----:B------:R1:W-:Y:S01]  /*0cf0*/  STL.128 [R1+0x100], R8 ;  /* 0x0001000801007387 */ /* 0x0003e20000100c00 */
[----:B0-----:R-:W-:Y:S02]  /*0d00*/  I2FP.F32.S32 R6, R26 ;  /* 0x0000001a00067245 */ /* 0x001fe40000201400 */
[----:B------:R-:W-:Y:S02]  /*0d10*/  I2FP.F32.S32 R7, R22 ;  /* 0x0000001600077245 */ /* 0x000fe40000201400 */
[----:B------:R-:W-:-:S03]  /*0d20*/  IADD3.X R93, PT, PT, RZ, R29, RZ, P0, !PT ;  /* 0x0000001dff5d7210 */ /* 0x000fc600007fe4ff */
[----:B------:R0:W-:Y:S01]  /*0d30*/  STL.128 [R1+0x110], R4 ;  /* 0x0001100401007387 */ /* 0x0001e20000100c00 */
[----:B-1----:R-:W-:Y:S01]  /*0d40*/  IADD3 R9, PT, PT, R81, R13, RZ ;  /* 0x0000000d51097210 */ /* 0x002fe20007ffe0ff */
[----:B------:R-:W-:Y:S01]  /*0d50*/  IMAD.SHL.U32 R82, R21, 0x4, RZ ;  /* 0x0000000415527824 */ /* 0x000fe200078e00ff */
[----:B------:R-:W-:Y:S01]  /*0d60*/  IADD3 R58, PT, PT, R85, -R58, RZ ;  /* 0x8000003a553a7210 */ /* 0x000fe20007ffe0ff */
[----:B------:R-:W-:Y:S02]  /*0d70*/  IMAD.IADD R27, R27, 0x1, -R66 ;  /* 0x000000011b1b7824 */ /* 0x000fe400078e0a42 */
[----:B------:R-:W-:Y:S02]  /*0d80*/  IMAD.IADD R56, R56, 0x1, -R59 ;  /* 0x0000000138387824 */ /* 0x000fe400078e0a3b */
[----:B------:R-:W-:Y:S01]  /*0d90*/  IMAD.IADD R3, R3, 0x1, -R42 ;  /* 0x0000000103037824 */ /* 0x000fe200078e0a2a */
[C---:B0-----:R-:W-:Y:S01]  /*0da0*/  IADD3 R4, P0, PT, R9.reuse, R28, RZ ;  /* 0x0000001c09047210 */ /* 0x041fe20007f1e0ff */
[----:B------:R-:W5:Y:S04]  /*0db0*/  LDG.E.U8 R35, desc[UR6][R92.64] ;  /* 0x000000065c237981 */ /* 0x000f68000c1e1100 */
[----:B------:R-:W-:Y:S01]  /*0dc0*/  IMAD.X R5, RZ, RZ, R29, P0 ;  /* 0x000000ffff057224 */ /* 0x000fe200000e061d */
[----:B------:R-:W-:Y:S01]  /*0dd0*/  IADD3 R8, P0, PT, R9, R30, RZ ;  /* 0x0000001e09087210 */ /* 0x000fe20007f1e0ff */
[----:B------:R-:W-:Y:S01]  /*0de0*/  IMAD.IADD R7, R68, 0x1, -R83 ;  /* 0x0000000144077824 */ /* 0x000fe200078e0a53 */
[----:B------:R-:W-:-:S02]  /*0df0*/  IADD3 R6, PT, PT, R61, -R70, RZ ;  /* 0x800000463d067210 */ /* 0x000fc40007ffe0ff */
[----:B------:R0:W5:Y:S01]  /*0e00*/  LDG.E.U8 R22, desc[UR6][R4.64] ;  /* 0x0000000604167981 */ /* 0x000162000c1e1100 */
[----:B------:R-:W-:Y:S01]  /*0e10*/  IADD3.X R9, PT, PT, RZ, R31, RZ, P0, !PT ;  /* 0x0000001fff097210 */ /* 0x000fe200007fe4ff */
[----:B------:R-:W-:Y:S01]  /*0e20*/  IMAD.IADD R79, R79, 0x1, R82 ;  /* 0x000000014f4f7824 */ /* 0x000fe200078e0252 */
[----:B------:R-:W-:Y:S02]  /*0e30*/  I2FP.F32.S32 R6, R6 ;  /* 0x0000000600067245 */ /* 0x000fe40000201400 */
[----:B------:R-:W-:Y:S02]  /*0e40*/  I2FP.F32.S32 R7, R7 ;  /* 0x0000000700077245 */ /* 0x000fe40000201400 */
[----:B0-----:R-:W-:Y:S02]  /*0e50*/  I2FP.F32.S32 R4, R58 ;  /* 0x0000003a00047245 */ /* 0x001fe40000201400 */
[----:B------:R-:W-:Y:S02]  /*0e60*/  IADD3 R58, P0, PT, R82, R28, RZ ;  /* 0x0000001c523a7210 */ /* 0x000fe40007f1e0ff */
[----:B------:R-:W-:-:S02]  /*0e70*/  I2FP.F32.S32 R5, R27 ;  /* 0x0000001b00057245 */ /* 0x000fc40000201400 */
[----:B------:R-:W-:Y:S01]  /*0e80*/  IADD3.X R59, PT, PT, RZ, R29, RZ, P0, !PT ;  /* 0x0000001dff3b7210 */ /* 0x000fe200007fe4ff */
[----:B------:R-:W5:Y:S01]  /*0e90*/  LDG.E.U8 R27, desc[UR6][R8.64] ;  /* 0x00000006081b7981 */ /* 0x000f62000c1e1100 */
[----:B------:R-:W-:Y:S02]  /*0ea0*/  IADD3 R86, P0, PT, R79, R28, RZ ;  /* 0x0000001c4f567210 */ /* 0x000fe40007f1e0ff */
[----:B------:R-:W-:Y:S02]  /*0eb0*/  IADD3 R53, PT, PT, R53, -R54, RZ ;  /* 0x8000003635357210 */ /* 0x000fe40007ffe0ff */
[----:B------:R-:W-:Y:S02]  /*0ec0*/  IADD3 R47, PT, PT, R47, -R50, RZ ;  /* 0x800000322f2f7210 */ /* 0x000fe40007ffe0ff */
[-C--:B------:R-:W-:Y:S01]  /*0ed0*/  IADD3 R81, PT, PT, R81, R82.reuse, RZ ;  /* 0x0000005251517210 */ /* 0x080fe20007ffe0ff */
[----:B------:R0:W-:Y:S01]  /*0ee0*/  STL.128 [R1+0x140], R4 ;  /* 0x0001400401007387 */ /* 0x0001e20000100c00 */
[----:B------:R-:W-:Y:S01]  /*0ef0*/  IMAD.X R87, RZ, RZ, R29, P0 ;  /* 0x000000ffff577224 */ /* 0x000fe200000e061d */
[----:B------:R-:W-:-:S02]  /*0f00*/  IADD3 R77, PT, PT, R77, R82, RZ ;  /* 0x000000524d4d7210 */ /* 0x000fc40007ffe0ff */
[----:B------:R-:W-:Y:S01]  /*0f10*/  IADD3 R88, P0, PT, R81, R28, RZ ;  /* 0x0000001c51587210 */ /* 0x000fe20007f1e0ff */
[----:B------:R-:W-:Y:S01]  /*0f20*/  IMAD.IADD R64, R69, 0x1, -R64 ;  /* 0x0000000145407824 */ /* 0x000fe200078e0a40 */
[----:B------:R-:W-:Y:S01]  /*0f30*/  IADD3 R90, P1, PT, R71, R30, RZ ;  /* 0x0000001e475a7210 */ /* 0x000fe20007f3e0ff */
[----:B------:R1:W5:Y:S01]  /*0f40*/  LDG.E.U8 R11, desc[UR6][R86.64] ;  /* 0x00000006560b7981 */ /* 0x000362000c1e1100 */
[----:B------:R-:W-:Y:S02]  /*0f50*/  IADD3.X R89, PT, PT, RZ, R29, RZ, P0, !PT ;  /* 0x0000001dff597210 */ /* 0x000fe400007fe4ff */
[----:B------:R-:W-:Y:S01]  /*0f60*/  IADD3 R75, PT, PT, R75, R82, RZ ;  /* 0x000000524b4b7210 */ /* 0x000fe20007ffe0ff */
[----:B------:R-:W5:Y:S01]  /*0f70*/  LDG.E.U8 R42, desc[UR6][R58.64+0x1] ;  /* 0x000001063a2a7981 */ /* 0x000f62000c1e1100 */
[----:B------:R-:W-:Y:S02]  /*0f80*/  IADD3 R12, PT, PT, R67, -R12, RZ ;  /* 0x8000000c430c7210 */ /* 0x000fe40007ffe0ff */
[----:B------:R-:W-:Y:S01]  /*0f90*/  IADD3 R60, PT, PT, R60, -R63, RZ ;  /* 0x8000003f3c3c7210 */ /* 0x000fe20007ffe0ff */
[----:B------:R-:W-:Y:S01]  /*0fa0*/  IMAD.IADD R62, R62, 0x1, -R65 ;  /* 0x000000013e3e7824 */ /* 0x000fe200078e0a41 */
[----:B0-----:R-:W-:Y:S01]  /*0fb0*/  I2FP.F32.S32 R6, R53 ;  /* 0x0000003500067245 */ /* 0x001fe20000201400 */
[----:B------:R-:W5:Y:S01]  /*0fc0*/  LDG.E.U8 R50, desc[UR6][R58.64+0x3] ;  /* 0x000003063a327981 */ /* 0x000f62000c1e1100 */
[----:B------:R-:W-:-:S02]  /*0fd0*/  I2FP.F32.S32 R4, R56 ;  /* 0x0000003800047245 */ /* 0x000fc40000201400 */
[----:B------:R-:W-:Y:S02]  /*0fe0*/  I2FP.F32.S32 R5, R3 ;  /* 0x0000000300057245 */ /* 0x000fe40000201400 */
[----:B------:R-:W-:Y:S01]  /*0ff0*/  I2FP.F32.S32 R7, R47 ;  /* 0x0000002f00077245 */ /* 0x000fe20000201400 */
[----:B------:R-:W-:Y:S02]  /*1000*/  IMAD.X R91, RZ, RZ, R31, P1 ;  /* 0x000000ffff5b7224 */ /* 0x000fe400008e061f */
[----:B-1----:R-:W-:Y:S01]  /*1010*/  IMAD R87, R21, 0x5, RZ ;  /* 0x0000000515577824 */ /* 0x002fe200078e02ff */
[----:B------:R-:W-:Y:S01]  /*1020*/  IADD3 R63, PT, PT, R13, R71, RZ ;  /* 0x000000470d3f7210 */ /* 0x000fe20007ffe0ff */
[----:B------:R0:W-:Y:S01]  /*1030*/  STL.128 [R1+0x120], R4 ;  /* 0x0001200401007387 */ /* 0x0001e20000100c00 */
[----:B------:R-:W-:-:S03]  /*1040*/  IADD3 R82, P1, PT, R82, R30, RZ ;  /* 0x0000001e52527210 */ /* 0x000fc60007f3e0ff */
[----:B------:R1:W5:Y:S01]  /*1050*/  LDG.E.U8 R26, desc[UR6][R90.64] ;  /* 0x000000065a1a7981 */ /* 0x000362000c1e1100 */
[----:B------:R-:W-:Y:S01]  /*1060*/  IADD3.X R83, PT, PT, RZ, R31, RZ, P1, !PT ;  /* 0x0000001fff537210 */ /* 0x000fe20000ffe4ff */
[----:B------:R-:W-:Y:S02]  /*1070*/  IMAD R71, R21, 0x7, RZ ;  /* 0x0000000715477824 */ /* 0x000fe400078e02ff */
[----:B------:R-:W-:Y:S01]  /*1080*/  IMAD.IADD R69, R13, 0x1, R75 ;  /* 0x000000010d457824 */ /* 0x000fe200078e024b */
[----:B------:R-:W5:Y:S04]  /*1090*/  LDG.E.U8 R47, desc[UR6][R58.64] ;  /* 0x000000063a2f7981 */ /* 0x000f68000c1e1100 */
[----:B------:R-:W5:Y:S01]  /*10a0*/  LDG.E.U8 R10, desc[UR6][R82.64] ;  /* 0x00000006520a7981 */ /* 0x000f62000c1e1100 */
[----:B0-----:R-:W-:-:S03]  /*10b0*/  IADD3 R6, P0, PT, R77, R28, RZ ;  /* 0x0000001c4d067210 */ /* 0x001fc60007f1e0ff */
[----:B------:R-:W5:Y:S01]  /*10c0*/  LDG.E.U8 R3, desc[UR6][R82.64+0x1] ;  /* 0x0000010652037981 */ /* 0x000f62000c1e1100 */
[----:B------:R-:W-:-:S03]  /*10d0*/  IADD3.X R7, PT, PT, RZ, R29, RZ, P0, !PT ;  /* 0x0000001dff077210 */ /* 0x000fc600007fe4ff */
[----:B------:R-:W5:Y:S01]  /*10e0*/  LDG.E.U8 R8, desc[UR6][R82.64+0x2] ;  /* 0x0000020652087981 */ /* 0x000f62000c1e1100 */
[-C--:B------:R-:W-:Y:S02]  /*10f0*/  IADD3 R4, P0, PT, R77, R30.reuse, RZ ;  /* 0x0000001e4d047210 */ /* 0x080fe40007f1e0ff */
[----:B-1----:R-:W-:Y:S01]  /*1100*/  IADD3 R90, P1, PT, R79, R30, RZ ;  /* 0x0000001e4f5a7210 */ /* 0x002fe20007f3e0ff */
[----:B------:R0:W5:Y:S01]  /*1110*/  LDG.E.U8 R9, desc[UR6][R82.64+0x3] ;  /* 0x0000030652097981 */ /* 0x000162000c1e1100 */
[-C--:B------:R-:W-:Y:S02]  /*1120*/  IADD3.X R5, PT, PT, RZ, R31.reuse, RZ, P0, !PT ;  /* 0x0000001fff057210 */ /* 0x080fe400007fe4ff */
[----:B------:R-:W-:Y:S01]  /*1130*/  IADD3 R66, P0, PT, R75, R28, RZ ;  /* 0x0000001c4b427210 */ /* 0x000fe20007f1e0ff */
[----:B------:R-:W5:Y:S01]  /*1140*/  LDG.E.U8 R53, desc[UR6][R58.64+0x2] ;  /* 0x000002063a357981 */ /* 0x000f62000c1e1100 */
[----:B------:R-:W-:Y:S02]  /*1150*/  IADD3.X R91, PT, PT, RZ, R31, RZ, P1, !PT ;  /* 0x0000001fff5b7210 */ /* 0x000fe40000ffe4ff */
[----:B------:R-:W-:Y:S01]  /*1160*/  IADD3 R84, P1, PT, R81, R30, RZ ;  /* 0x0000001e51547210 */ /* 0x000fe20007f3e0ff */
[----:B------:R1:W5:Y:S01]  /*1170*/  LDG.E.U8 R56, desc[UR6][R4.64] ;  /* 0x0000000604387981 */ /* 0x000362000c1e1100 */
[----:B------:R-:W-:-:S02]  /*1180*/  IADD3.X R67, PT, PT, RZ, R29, RZ, P0, !PT ;  /* 0x0000001dff437210 */ /* 0x000fc400007fe4ff */
[----:B------:R-:W-:Y:S01]  /*1190*/  IADD3 R74, P0, PT, R87, R28, RZ ;  /* 0x0000001c574a7210 */ /* 0x000fe20007f1e0ff */
[----:B------:R-:W-:Y:S01]  /*11a0*/  IMAD.X R85, RZ, RZ, R31, P1 ;  /* 0x000000ffff557224 */ /* 0x000fe200008e061f */
[----:B0-----:R-:W-:Y:S01]  /*11b0*/  IADD3 R83, PT, PT, R13, R77, RZ ;  /* 0x0000004d0d537210 */ /* 0x001fe20007ffe0ff */
[----:B------:R0:W5:Y:S01]  /*11c0*/  LDG.E.U8 R59, desc[UR6][R6.64] ;  /* 0x00000006063b7981 */ /* 0x000162000c1e1100 */
[----:B-1----:R-:W-:-:S03]  /*11d0*/  I2FP.F32.S32 R4, R64 ;  /* 0x0000004000047245 */ /* 0x002fc60000201400 */
[----:B------:R1:W5:Y:S01]  /*11e0*/  LDG.E.U8 R54, desc[UR6][R84.64] ;  /* 0x0000000654367981 */ /* 0x000362000c1e1100 */
[----:B------:R-:W-:Y:S01]  /*11f0*/  IADD3 R64, P1, PT, R75, R30, RZ ;  /* 0x0000001e4b407210 */ /* 0x000fe20007f3e0ff */
[----:B------:R-:W-:Y:S01]  /*1200*/  IMAD.X R75, RZ, RZ, R29, P0 ;  /* 0x000000ffff4b7224 */ /* 0x000fe200000e061d */
[----:B------:R-:W-:Y:S01]  /*1210*/  IADD3 R80, P0, PT, R71, R28, RZ ;  /* 0x0000001c47507210 */ /* 0x000fe20007f1e0ff */
[----:B------:R-:W-:Y:S01]  /*1220*/  IMAD.IADD R77, R13, 0x1, R81 ;  /* 0x000000010d4d7824 */ /* 0x000fe200078e0251 */
[----:B------:R-:W-:Y:S01]  /*1230*/  I2FP.F32.S32 R5, R12 ;  /* 0x0000000c00057245 */ /* 0x000fe20000201400 */
[----:B------:R-:W-:Y:S01]  /*1240*/  IMAD.IADD R52, R57, 0x1, -R52 ;  /* 0x0000000139347824 */ /* 0x000fe200078e0a34 */
[----:B0-----:R-:W-:Y:S01]  /*1250*/  I2FP.F32.S32 R6, R60 ;  /* 0x0000003c00067245 */ /* 0x001fe20000201400 */
[----:B------:R-:W5:Y:S01]  /*1260*/  LDG.E.U8 R12, desc[UR6][R66.64] ;  /* 0x00000006420c7981 */ /* 0x000f62000c1e1100 */
[----:B------:R-:W-:Y:S02]  /*1270*/  I2FP.F32.S32 R7, R62 ;  /* 0x0000003e00077245 */ /* 0x000fe40000201400 */
[----:B------:R-:W-:Y:S01]  /*1280*/  IADD3.X R65, PT, PT, RZ, R31, RZ, P1, !PT ;  /* 0x0000001fff417210 */ /* 0x000fe20000ffe4ff */
[----:B------:R-:W5:Y:S01]  /*1290*/  LDG.E.U8 R58, desc[UR6][R90.64] ;  /* 0x000000065a3a7981 */ /* 0x000f62000c1e1100 */
[----:B------:R-:W-:-:S02]  /*12a0*/  IADD3.X R81, PT, PT, RZ, R29, RZ, P0, !PT ;  /* 0x0000001dff517210 */ /* 0x000fc400007fe4ff */
[----:B------:R-:W-:Y:S01]  /*12b0*/  IADD3 R86, P1, PT, R87, R30, RZ ;  /* 0x0000001e57567210 */ /* 0x000fe20007f3e0ff */
[----:B------:R-:W5:Y:S01]  /*12c0*/  LDG.E.U8 R61, desc[UR6][R88.64] ;  /* 0x00000006583d7981 */ /* 0x000f62000c1e1100 */
[----:B-1----:R-:W-:Y:S02]  /*12d0*/  IADD3 R84, P0, PT, R83, R28, RZ ;  /* 0x0000001c53547210 */ /* 0x002fe40007f1e0ff */
[----:B------:R-:W-:Y:S01]  /*12e0*/  IADD3.X R87, PT, PT, RZ, R31, RZ, P1, !PT ;  /* 0x0000001fff577210 */ /* 0x000fe20000ffe4ff */
[----:B------:R0:W-:Y:S01]  /*12f0*/  STL.128 [R1+0x150], R4 ;  /* 0x0001500401007387 */ /* 0x0001e20000100c00 */
[----:B------:R-:W-:Y:S02]  /*1300*/  IADD3.X R85, PT, PT, RZ, R29, RZ, P0, !PT ;  /* 0x0000001dff557210 */ /* 0x000fe400007fe4ff */
[----:B------:R-:W-:Y:S01]  /*1310*/  IADD3 R70, P1, PT, R71, R30, RZ ;  /* 0x0000001e47467210 */ /* 0x000fe20007f3e0ff */
[----:B------:R1:W5:Y:S01]  /*1320*/  LDG.E.U8 R60, desc[UR6][R80.64] ;  /* 0x00000006503c7981 */ /* 0x000362000c1e1100 */
[----:B------:R-:W-:-:S03]  /*1330*/  IADD3 R79, PT, PT, R13, R79, RZ ;  /* 0x0000004f0d4f7210 */ /* 0x000fc60007ffe0ff */
[----:B------:R-:W-:Y:S01]  /*1340*/  IMAD.X R71, RZ, RZ, R31, P1 ;  /* 0x000000ffff477224 */ /* 0x000fe200008e061f */
[----:B------:R-:W-:Y:S01]  /*1350*/  IADD3 R73, PT, PT, R13, R73, RZ ;  /* 0x000000490d497210 */ /* 0x000fe20007ffe0ff */
[----:B------:R-:W5:Y:S01]  /*1360*/  LDG.E.U8 R68, desc[UR6][R86.64] ;  /* 0x0000000656447981 */ /* 0x000f62000c1e1100 */
[----:B------:R-:W-:Y:S02]  /*1370*/  IADD3 R40, PT, PT, R43, -R40, RZ ;  /* 0x800000282b287210 */ /* 0x000fe40007ffe0ff */
[----:B------:R-:W-:Y:S01]  /*1380*/  IADD3 R38, PT, PT, R38, -R51, RZ ;  /* 0x8000003326267210 */ /* 0x000fe20007ffe0ff */
[----:B------:R-:W5:Y:S01]  /*1390*/  LDG.E.U8 R13, desc[UR6][R64.64] ;  /* 0x00000006400d7981 */ /* 0x000f62000c1e1100 */
[----:B0-----:R-:W-:-:S03]  /*13a0*/  IADD3 R6, P0, PT, R69, R28, RZ ;  /* 0x0000001c45067210 */ /* 0x001fc60007f1e0ff */
[----:B------:R-:W5:Y:S02]  /*13b0*/  LDG.E.U8 R62, desc[UR6][R84.64] ;  /* 0x00000006543e7981 */ /* 0x000f64000c1e1100 */
[----:B------:R-:W-:Y:S01]  /*13c0*/  IMAD.X R7, RZ, RZ, R29, P0 ;  /* 0x000000ffff077224 */ /* 0x000fe200000e061d */
[----:B-1----:R-:W-:Y:S01]  /*13d0*/  IADD3 R80, P0, PT, R79, R28, RZ ;  /* 0x0000001c4f507210 */ /* 0x002fe20007f1e0ff */
[----:B------:R-:W5:Y:S01]  /*13e0*/  LDG.E.U8 R75, desc[UR6][R74.64] ;  /* 0x000000064a4b7981 */ /* 0x000f62000c1e1100 */
[-C--:B------:R-:W-:Y:S02]  /*13f0*/  IADD3 R82, P1, PT, R83, R30.reuse, RZ ;  /* 0x0000001e53527210 */ /* 0x080fe40007f3e0ff */
[----:B------:R-:W-:Y:S01]  /*1400*/  IADD3.X R81, PT, PT, RZ, R29, RZ, P0, !PT ;  /* 0x0000001dff517210 */ /* 0x000fe200007fe4ff */
[----:B------:R0:W5:Y:S01]  /*1410*/  LDG.E.U8 R65, desc[UR6][R70.64] ;  /* 0x0000000646417981 */ /* 0x000162000c1e1100 */
[----:B------:R-:W-:Y:S02]  /*1420*/  IADD3.X R83, PT, PT, RZ, R31, RZ, P1, !PT ;  /* 0x0000001fff537210 */ /* 0x000fe40000ffe4ff */
[-C--:B------:R-:W-:Y:S01]  /*1430*/  IADD3 R4, P1, PT, R69, R30.reuse, RZ ;  /* 0x0000001e45047210 */ /* 0x080fe20007f3e0ff */
[----:B------:R1:W5:Y:S04]  /*1440*/  LDG.E.U8 R64, desc[UR6][R6.64] ;  /* 0x0000000606407981 */ /* 0x000368000c1e1100 */
[----:B------:R-:W5:Y:S01]  /*1450*/  LDG.E.U8 R66, desc[UR6][R80.64] ;  /* 0x0000000650427981 */ /* 0x000f62000c1e1100 */
[----:B0-----:R-:W-:-:S03]  /*1460*/  IADD3 R70, P0, PT, R79, R30, RZ ;  /* 0x0000001e4f467210 */ /* 0x001fc60007f1e0ff */
[----:B------:R0:W5:Y:S01]  /*1470*/  LDG.E.U8 R67, desc[UR6][R82.64] ;  /* 0x0000000652437981 */ /* 0x000162000c1e1100 */
[----:B-1----:R-:W-:Y:S01]  /*1480*/  IADD3 R7, PT, PT, R55, -R46, RZ ;  /* 0x8000002e37077210 */ /* 0x002fe20007ffe0ff */
[--C-:B------:R-:W-:Y:S01]  /*1490*/  IMAD.X R71, RZ, RZ, R31.reuse, P0 ;  /* 0x000000ffff477224 */ /* 0x100fe200000e061f */
[----:B------:R-:W-:Y:S01]  /*14a0*/  IADD3 R86, P0, PT, R77, R28, RZ ;  /* 0x0000001c4d567210 */ /* 0x000fe20007f1e0ff */
[----:B------:R-:W-:Y:S01]  /*14b0*/  IMAD R55, R21, 0x6, RZ ;  /* 0x0000000615377824 */ /* 0x000fe200078e02ff */
[----:B------:R-:W-:Y:S02]  /*14c0*/  IADD3.X R5, PT, PT, RZ, R31, RZ, P1, !PT ;  /* 0x0000001fff057210 */ /* 0x000fe40000ffe4ff */
[----:B------:R-:W-:Y:S01]  /*14d0*/  IADD3 R84, P1, PT, R77, R30, RZ ;  /* 0x0000001e4d547210 */ /* 0x000fe20007f3e0ff */
[----:B------:R-:W5:Y:S01]  /*14e0*/  LDG.E.U8 R71, desc[UR6][R70.64] ;  /* 0x0000000646477981 */ /* 0x000f62000c1e1100 */
[-C--:B------:R-:W-:Y:S02]  /*14f0*/  IADD3.X R87, PT, PT, RZ, R29.reuse, RZ, P0, !PT ;  /* 0x0000001dff577210 */ /* 0x080fe400007fe4ff */
[----:B0-----:R-:W-:Y:S01]  /*1500*/  IADD3 R82, P0, PT, R55, R28, RZ ;  /* 0x0000001c37527210 */ /* 0x001fe20007f1e0ff */
[----:B------:R-:W-:Y:S01]  /*1510*/  IMAD.X R85, RZ, RZ, R31, P1 ;  /* 0x000000ffff557224 */ /* 0x000fe200008e061f */
[----:B------:R-:W-:Y:S01]  /*1520*/  IADD3 R78, P1, PT, R63, R30, RZ ;  /* 0x0000001e3f4e7210 */ /* 0x000fe20007f3e0ff */
[----:B------:R0:W5:Y:S01]  /*1530*/  LDG.E.U8 R69, desc[UR6][R4.64] ;  /* 0x0000000604457981 */ /* 0x000162000c1e1100 */
[----:B------:R-:W-:-:S02]  /*1540*/  IADD3.X R83, PT, PT, RZ, R29, RZ, P0, !PT ;  /* 0x0000001dff537210 */ /* 0x000fc400007fe4ff */
[----:B------:R-:W-:Y:S01]  /*1550*/  IADD3 R80, P0, PT, R63, R28, RZ ;  /* 0x0000001c3f507210 */ /* 0x000fe20007f1e0ff */
[----:B------:R-:W-:Y:S01]  /*1560*/  IMAD.X R79, RZ, RZ, R31, P1 ;  /* 0x000000ffff4f7224 */ /* 0x000fe200008e061f */
[----:B------:R-:W-:Y:S01]  /*1570*/  I2FP.F32.S32 R6, R38 ;  /* 0x0000002600067245 */ /* 0x000fe20000201400 */
[----:B------:R-:W5:Y:S01]  /*1580*/  LDG.E.U8 R43, desc[UR6][R82.64] ;  /* 0x00000006522b7981 */ /* 0x000f62000c1e1100 */
[----:B------:R-:W-:Y:S02]  /*1590*/  I2FP.F32.S32 R7, R7 ;  /* 0x0000000700077245 */ /* 0x000fe40000201400 */
[----:B------:R-:W-:Y:S01]  /*15a0*/  IADD3.X R81, PT, PT, RZ, R29, RZ, P0, !PT ;  /* 0x0000001dff517210 */ /* 0x000fe200007fe4ff */
[----:B------:R1:W5:Y:S01]  /*15b0*/  LDG.E.U8 R38, desc[UR6][R84.64] ;  /* 0x0000000654267981 */ /* 0x000362000c1e1100 */
[----:B0-----:R-:W-:Y:S02]  /*15c0*/  I2FP.F32.S32 R4, R40 ;  /* 0x0000002800047245 */ /* 0x001fe40000201400 */
[----:B------:R-:W-:Y:S01]  /*15d0*/  I2FP.F32.S32 R5, R52 ;  /* 0x0000003400057245 */ /* 0x000fe20000201400 */
[----:B------:R0:W5:Y:S01]  /*15e0*/  LDG.E.U8 R57, desc[UR6][R80.64] ;  /* 0x0000000650397981 */ /* 0x000162000c1e1100 */
[----:B------:R-:W-:-:S03]  /*15f0*/  IADD3 R76, P0, PT, R73, R28, RZ ;  /* 0x0000001c494c7210 */ /* 0x000fc60007f1e0ff */
[----:B------:R0:W-:Y:S01]  /*1600*/  STL.128 [R1+0x130], R4 ;  /* 0x0001300401007387 */ /* 0x0001e20000100c00 */
[----:B------:R-:W-:Y:S02]  /*1610*/  IADD3.X R77, PT, PT, RZ, R29, RZ, P0, !PT ;  /* 0x0000001dff4d7210 */ /* 0x000fe400007fe4ff */
[-C--:B-1----:R-:W-:Y:S01]  /*1620*/  IADD3 R85, PT, PT, R73, R21.reuse, RZ ;  /* 0x0000001549557210 */ /* 0x082fe20007ffe0ff */
[----:B------:R1:W5:Y:S01]  /*1630*/  LDG.E.U8 R52, desc[UR6][R78.64] ;  /* 0x000000064e347981 */ /* 0x000362000c1e1100 */
[----:B------:R-:W-:-:S03]  /*1640*/  IADD3 R63, PT, PT, R63, R21, RZ ;  /* 0x000000153f3f7210 */ /* 0x000fc60007ffe0ff */
[----:B------:R1:W5:Y:S01]  /*1650*/  LDG.E.U8 R40, desc[UR6][R82.64+0x1] ;  /* 0x0000010652287981 */ /* 0x000362000c1e1100 */
[--C-:B0-----:R-:W-:Y:S01]  /*1660*/  IMAD.IADD R81, R85, 0x1, R21.reuse ;  /* 0x0000000155517824 */ /* 0x101fe200078e0215 */
[----:B------:R-:W-:Y:S02]  /*1670*/  IADD3 R88, P5, PT, R55, R30, RZ ;  /* 0x0000001e37587210 */ /* 0x000fe40007fbe0ff */
[----:B------:R0:W5:Y:S01]  /*1680*/  LDG.E.U8 R51, desc[UR6][R86.64] ;  /* 0x0000000656337981 */ /* 0x000162000c1e1100 */
[----:B-1----:R-:W-:Y:S01]  /*1690*/  IMAD.IADD R79, R2, 0x1, R21 ;  /* 0x00000001024f7824 */ /* 0x002fe200078e0215 */
[----:B------:R-:W-:Y:S02]  /*16a0*/  IADD3 R4, PT, PT, R33, -R24, RZ ;  /* 0x8000001821047210 */ /* 0x000fe40007ffe0ff */
[-C--:B------:R-:W-:Y:S01]  /*16b0*/  IADD3 R24, P0, PT, R73, R30.reuse, RZ ;  /* 0x0000001e49187210 */ /* 0x080fe20007f1e0ff */
[----:B------:R-:W-:Y:S01]  /*16c0*/  IMAD.IADD R5, R18, 0x1, -R25 ;  /* 0x0000000112057824 */ /* 0x000fe200078e0a19 */
[----:B------:R-:W-:Y:S01]  /*16d0*/  IADD3 R82, P1, PT, R79, R30, RZ ;  /* 0x0000001e4f527210 */ /* 0x000fe20007f3e0ff */
[----:B------:R-:W5:Y:S01]  /*16e0*/  LDG.E.U8 R18, desc[UR6][R76.64] ;  /* 0x000000064c127981 */ /* 0x000f62000c1e1100 */
[----:B------:R-:W-:-:S02]  /*16f0*/  IADD3.X R25, PT, PT, RZ, R31, RZ, P0, !PT ;  /* 0x0000001fff197210 */ /* 0x000fc400007fe4ff */
[----:B------:R-:W-:Y:S02]  /*1700*/  IADD3 R72, P0, PT, R79, R28, RZ ;  /* 0x0000001c4f487210 */ /* 0x000fe40007f1e0ff */
[----:B------:R-:W-:Y:S02]  /*1710*/  IADD3 R7, PT, PT, R20, -R37, RZ ;  /* 0x8000002514077210 */ /* 0x000fe40007ffe0ff */
[----:B------:R-:W-:Y:S01]  /*1720*/  IADD3 R6, PT, PT, R23, -R32, RZ ;  /* 0x8000002017067210 */ /* 0x000fe20007ffe0ff */
[----:B------:R-:W-:Y:S01]  /*1730*/  IMAD.IADD R79, R79, 0x1, R21 ;  /* 0x000000014f4f7824 */ /* 0x000fe200078e0215 */
[----:B------:R-:W-:Y:S01]  /*1740*/  IADD3.X R73, PT, PT, RZ, R29, RZ, P0, !PT ;  /* 0x0000001dff497210 */ /* 0x000fe200007fe4ff */
[----:B------:R-:W-:Y:S01]  /*1750*/  IMAD.X R83, RZ, RZ, R31, P1 ;  /* 0x000000ffff537224 */ /* 0x000fe200008e061f */
[----:B------:R-:W-:Y:S01]  /*1760*/  IADD3 R32, P0, PT, R81, R28, RZ ;  /* 0x0000001c51207210 */ /* 0x000fe20007f1e0ff */
[----:B------:R-:W5:Y:S01]  /*1770*/  LDG.E.U8 R23, desc[UR6][R24.64] ;  /* 0x0000000618177981 */ /* 0x000f62000c1e1100 */
[----:B------:R-:W-:-:S02]  /*1780*/  IADD3 R37, PT, PT, R63, R21, RZ ;  /* 0x000000153f257210 */ /* 0x000fc40007ffe0ff */
[----:B------:R-:W-:Y:S01]  /*1790*/  I2FP.F32.S32 R4, R4 ;  /* 0x0000000400047245 */ /* 0x000fe20000201400 */
[----:B------:R1:W5:Y:S01]  /*17a0*/  LDG.E.U8 R20, desc[UR6][R82.64] ;  /* 0x0000000652147981 */ /* 0x000362000c1e1100 */
[----:B------:R-:W-:Y:S02]  /*17b0*/  I2FP.F32.S32 R5, R5 ;  /* 0x0000000500057245 */ /* 0x000fe40000201400 */
[----:B------:R-:W-:Y:S01]  /*17c0*/  I2FP.F32.S32 R7, R7 ;  /* 0x0000000700077245 */ /* 0x000fe20000201400 */
[----:B------:R-:W5:Y:S01]  /*17d0*/  LDG.E.U8 R73, desc[UR6][R72.64] ;  /* 0x0000000648497981 */ /* 0x000f62000c1e1100 */
[----:B------:R-:W-:Y:S02]  /*17e0*/  I2FP.F32.S32 R6, R6 ;  /* 0x0000000600067245 */ /* 0x000fe40000201400 */
[----:B------:R-:W-:Y:S02]  /*17f0*/  IADD3 R80, P1, PT, R81, R30, RZ ;  /* 0x0000001e51507210 */ /* 0x000fe40007f3e0ff */
[----:B------:R-:W-:-:S02]  /*1800*/  IADD3.X R33, PT, PT, RZ, R29, RZ, P0, !PT ;  /* 0x0000001dff217210 */ /* 0x000fc400007fe4ff */
[-C--:B------:R-:W-:Y:S02]  /*1810*/  IADD3 R90, P0, PT, R37, R28.reuse, RZ ;  /* 0x0000001c255a7210 */ /* 0x080fe40007f1e0ff */
[----:B------:R-:W-:Y:S01]  /*1820*/  IADD3 R21, PT, PT, R79, R21, RZ ;  /* 0x000000154f157210 */ /* 0x000fe20007ffe0ff */
[----:B------:R3:W-:Y:S01]  /*1830*/  STL.128 [R1+0x160], R4 ;  /* 0x0001600401007387 */ /* 0x0007e20000100c00 */
[----:B------:R-:W-:Y:S01]  /*1840*/  IMAD.X R81, RZ, RZ, R31, P1 ;  /* 0x000000ffff517224 */ /* 0x000fe200008e061f */
[----:B------:R-:W-:Y:S02]  /*1850*/  IADD3.X R91, PT, PT, RZ, R29, RZ, P0, !PT ;  /* 0x0000001dff5b7210 */ /* 0x000fe400007fe4ff */
[-C--:B0-----:R-:W-:Y:S01]  /*1860*/  IADD3 R86, P6, PT, R21, R28.reuse, RZ ;  /* 0x0000001c15567210 */ /* 0x081fe20007fde0ff */
[----:B------:R-:W5:Y:S01]  /*1870*/  LDG.E.U8 R33, desc[UR6][R32.64] ;  /* 0x0000000620217981 */ /* 0x000f62000c1e1100 */
[----:B-1----:R-:W-:Y:S02]  /*1880*/  IADD3 R82, P2, PT, R63, R28, RZ ;  /* 0x0000001c3f527210 */ /* 0x002fe40007f5e0ff */
[-C--:B------:R-:W-:Y:S01]  /*1890*/  IADD3 R84, P3, PT, R85, R30.reuse, RZ ;  /* 0x0000001e55547210 */ /* 0x080fe20007f7e0ff */
[----:B------:R0:W5:Y:S01]  /*18a0*/  LDG.E.U8 R24, desc[UR6][R80.64] ;  /* 0x0000000650187981 */ /* 0x000162000c1e1100 */
[----:B------:R-:W-:-:S02]  /*18b0*/  IADD3 R76, P0, PT, R63, R30, RZ ;  /* 0x0000001e3f4c7210 */ /* 0x000fc40007f1e0ff */
[----:B---3--:R-:W-:Y:S01]  /*18c0*/  IADD3 R4, P1, PT, R37, R30, RZ ;  /* 0x0000001e25047210 */ /* 0x008fe20007f3e0ff */
[----:B------:R1:W3:Y:S01]  /*18d0*/  LDG.E.U8 R25, desc[UR6][R90.64] ;  /* 0x000000065a197981 */ /* 0x0002e2000c1e1100 */
[-C--:B------:R-:W-:Y:S02]  /*18e0*/  IADD3.X R89, PT, PT, RZ, R31.reuse, RZ, P5, !PT ;  /* 0x0000001fff597210 */ /* 0x080fe40002ffe4ff */
[----:B------:R-:W-:Y:S01]  /*18f0*/  IADD3.X R5, PT, PT, RZ, R31, RZ, P1, !PT ;  /* 0x0000001fff057210 */ /* 0x000fe20000ffe4ff */
[--C-:B------:R-:W-:Y:S01]  /*1900*/  IMAD.X R87, RZ, RZ, R29.reuse, P6 ;  /* 0x000000ffff577224 */ /* 0x100fe200030e061d */
[-C--:B------:R-:W-:Y:S01]  /*1910*/  IADD3 R6, P1, PT, R85, R28.reuse, RZ ;  /* 0x0000001c55067210 */ /* 0x080fe20007f3e0ff */
[----:B------:R-:W-:Y:S01]  /*1920*/  IMAD.X R83, RZ, RZ, R29, P2 ;  /* 0x000000ffff537224 */ /* 0x000fe200010e061d */
[C---:B0-----:R-:W-:Y:S01]  /*1930*/  IADD3 R80, P4, PT, R79.reuse, R28, RZ ;  /* 0x0000001c4f507210 */ /* 0x041fe20007f9e0ff */
[----:B------:R0:W3:Y:S01]  /*1940*/  LDG.E.U8 R2, desc[UR6][R4.64] ;  /* 0x0000000604027981 */ /* 0x0000e2000c1e1100 */
[----:B------:R-:W-:-:S02]  /*1950*/  IADD3 R78, P5, PT, R79, R30, RZ ;  /* 0x0000001e4f4e7210 */ /* 0x000fc40007fbe0ff */
[----:B-1----:R-:W-:Y:S01]  /*1960*/  IADD3 R90, P6, PT, R21, R30, RZ ;  /* 0x0000001e155a7210 */ /* 0x002fe20007fde0ff */
[----:B------:R-:W3:Y:S01]  /*1970*/  LDG.E.U8 R46, desc[UR6][R88.64] ;  /* 0x00000006582e7981 */ /* 0x000ee2000c1e1100 */
[----:B------:R-:W-:Y:S02]  /*1980*/  IADD3.X R7, PT, PT, RZ, R29, RZ, P1, !PT ;  /* 0x0000001dff077210 */ /* 0x000fe40000ffe4ff */
[-C--:B------:R-:W-:Y:S01]  /*1990*/  IADD3.X R85, PT, PT, RZ, R31.reuse, RZ, P3, !PT ;  /* 0x0000001fff557210 */ /* 0x080fe20001ffe4ff */
[----:B------:R-:W3:Y:S01]  /*19a0*/  LDG.E.U8 R55, desc[UR6][R88.64+0x1] ;  /* 0x0000010658377981 */ /* 0x000ee2000c1e1100 */
[-C--:B------:R-:W-:Y:S02]  /*19b0*/  IADD3.X R77, PT, PT, RZ, R31.reuse, RZ, P0, !PT ;  /* 0x0000001fff4d7210 */ /* 0x080fe400007fe4ff */
[----:B------:R-:W-:Y:S01]  /*19c0*/  IADD3.X R91, PT, PT, RZ, R31, RZ, P6, !PT ;  /* 0x0000001fff5b7210 */ /* 0x000fe200037fe4ff */
[----:B------:R-:W3:Y:S01]  /*19d0*/  LDG.E.U8 R32, desc[UR6][R6.64] ;  /* 0x0000000606207981 */ /* 0x000ee2000c1e1100 */
[----:B------:R-:W-:-:S02]  /*19e0*/  IADD3.X R81, PT, PT, RZ, R29, RZ, P4, !PT ;  /* 0x0000001dff517210 */ /* 0x000fc400027fe4ff */
[----:B------:R-:W-:Y:S01]  /*19f0*/  IADD3.X R79, PT, PT, RZ, R31, RZ, P5, !PT ;  /* 0x0000001fff4f7210 */ /* 0x000fe20002ffe4ff */
[----:B------:R4:W3:Y:S01]  /*1a00*/  LDG.E.U8 R30, desc[UR6][R6.64+0x1] ;  /* 0x00000106061e7981 */ /* 0x0008e2000c1e1100 */
[----:B0-----:R-:W-:Y:S01]  /*1a10*/  IMAD.IADD R4, R34, 0x1, -R49 ;  /* 0x0000000122047824 */ /* 0x001fe200078e0a31 */
[----:B--2---:R-:W-:Y:S02]  /*1a20*/  IADD3 R5, PT, PT, R39, -R36, RZ ;  /* 0x8000002427057210 */ /* 0x004fe40007ffe0ff */
[----:B------:R-:W2:Y:S04]  /*1a30*/  LDG.E.U8 R49, desc[UR6][R84.64+0x1] ;  /* 0x0000010654317981 */ /* 0x000ea8000c1e1100 */
[----:B------:R-:W2:Y:S01]  /*1a40*/  LDG.E.U8 R34, desc[UR6][R82.64] ;  /* 0x0000000652227981 */ /* 0x000ea2000c1e1100 */
[----:B----4-:R-:W-:Y:S01]  /*1a50*/  IADD3 R6, PT, PT, R44, -R45, RZ ;  /* 0x8000002d2c067210 */ /* 0x010fe20007ffe0ff */
[----:B-----5:R-:W-:-:S02]  /*1a60*/  IMAD.IADD R7, R48, 0x1, -R41 ;  /* 0x0000000130077824 */ /* 0x020fc400078e0a29 */
[----:B------:R-:W4:Y:S04]  /*1a70*/  LDG.E.U8 R31, desc[UR6][R76.64] ;  /* 0x000000064c1f7981 */ /* 0x000f28000c1e1100 */
[----:B------:R-:W5:Y:S04]  /*1a80*/  LDG.E.U8 R37, desc[UR6][R86.64] ;  /* 0x0000000656257981 */ /* 0x000f68000c1e1100 */
[----:B------:R-:W5:Y:S04]  /*1a90*/  LDG.E.U8 R28, desc[UR6][R90.64] ;  /* 0x000000065a1c7981 */ /* 0x000f68000c1e1100 */
[----:B------:R-:W5:Y:S04]  /*1aa0*/  LDG.E.U8 R63, desc[UR6][R84.64] ;  /* 0x00000006543f7981 */ /* 0x000f68000c1e1100 */
[----:B------:R-:W5:Y:S04]  /*1ab0*/  LDG.E.U8 R29, desc[UR6][R82.64+0x1] ;  /* 0x00000106521d7981 */ /* 0x000f68000c1e1100 */
[----:B------:R-:W5:Y:S04]  /*1ac0*/  LDG.E.U8 R39, desc[UR6][R80.64] ;  /* 0x0000000650277981 */ /* 0x000f68000c1e1100 */
[----:B------:R-:W5:Y:S04]  /*1ad0*/  LDG.E.U8 R36, desc[UR6][R80.64+0x1] ;  /* 0x0000010650247981 */ /* 0x000f68000c1e1100 */
[----:B------:R-:W5:Y:S04]  /*1ae0*/  LDG.E.U8 R48, desc[UR6][R78.64] ;  /* 0x000000064e307981 */ /* 0x000f68000c1e1100 */
[----:B------:R-:W5:Y:S04]  /*1af0*/  LDG.E.U8 R41, desc[UR6][R78.64+0x1] ;  /* 0x000001064e297981 */ /* 0x000f68000c1e1100 */
[----:B------:R-:W5:Y:S01]  /*1b00*/  LDG.E.U8 R44, desc[UR6][R76.64+0x1] ;  /* 0x000001064c2c7981 */ /* 0x000f62000c1e1100 */
[----:B------:R-:W-:Y:S01]  /*1b10*/  I2FP.F32.S32 R4, R4 ;  /* 0x0000000400047245 */ /* 0x000fe20000201400 */
[----:B------:R-:W-:Y:S01]  /*1b20*/  IMAD.IADD R16, R17, 0x1, -R16 ;  /* 0x0000000111107824 */ /* 0x000fe200078e0a10 */
[----:B------:R-:W-:-:S02]  /*1b30*/  I2FP.F32.S32 R5, R5 ;  /* 0x0000000500057245 */ /* 0x000fc40000201400 */
[----:B------:R-:W-:Y:S02]  /*1b40*/  I2FP.F32.S32 R6, R6 ;  /* 0x0000000600067245 */ /* 0x000fe40000201400 */
[----:B------:R-:W-:Y:S02]  /*1b50*/  I2FP.F32.S32 R7, R7 ;  /* 0x0000000700077245 */ /* 0x000fe40000201400 */
[----:B------:R-:W-:Y:S01]  /*1b60*/  IADD3 R0, PT, PT, R19, -R0, RZ ;  /* 0x8000000013007210 */ /* 0x000fe20007ffe0ff */
[----:B------:R-:W-:Y:S02]  /*1b70*/  IMAD.IADD R22, R22, 0x1, -R27 ;  /* 0x0000000116167824 */ /* 0x000fe400078e0a1b */
[----:B------:R0:W-:Y:S02]  /*1b80*/  STL.128 [R1+0x190], R4 ;  /* 0x0001900401007387 */ /* 0x0001e40000100c00 */
[----:B0-----:R-:W-:Y:S02]  /*1b90*/  I2FP.F32.S32 R4, R16 ;  /* 0x0000001000047245 */ /* 0x001fe40000201400 */
[----:B------:R-:W-:-:S02]  /*1ba0*/  IADD3 R26, PT, PT, R35, -R26, RZ ;  /* 0x8000001a231a7210 */ /* 0x000fc40007ffe0ff */
[----:B------:R-:W-:Y:S02]  /*1bb0*/  IADD3 R10, PT, PT, R47, -R10, RZ ;  /* 0x8000000a2f0a7210 */ /* 0x000fe40007ffe0ff */
[----:B------:R-:W-:Y:S02]  /*1bc0*/  IADD3 R3, PT, PT, R42, -R3, RZ ;  /* 0x800000032a037210 */ /* 0x000fe40007ffe0ff */
[----:B------:R-:W-:Y:S01]  /*1bd0*/  IADD3 R50, PT, PT, R50, -R9, RZ ;  /* 0x8000000932327210 */ /* 0x000fe20007ffe0ff */
[----:B------:R-:W-:Y:S01]  /*1be0*/  IMAD.IADD R53, R53, 0x1, -R8 ;  /* 0x0000000135357824 */ /* 0x000fe200078e0a08 */
[----:B------:R-:W-:Y:S02]  /*1bf0*/  I2FP.F32.S32 R8, R10 ;  /* 0x0000000a00087245 */ /* 0x000fe40000201400 */
[----:B------:R-:W-:Y:S02]  /*1c00*/  I2FP.F32.S32 R9, R3 ;  /* 0x0000000300097245 */ /* 0x000fe40000201400 */
[----:B------:R-:W-:-:S02]  /*1c10*/  I2FP.F32.S32 R10, R53 ;  /* 0x00000035000a7245 */ /* 0x000fc40000201400 */
[----:B------:R-:W-:Y:S02]  /*1c20*/  I2FP.F32.S32 R5, R0 ;  /* 0x0000000000057245 */ /* 0x000fe40000201400 */
[----:B------:R-:W-:Y:S01]  /*1c30*/  I2FP.F32.S32 R6, R26 ;  /* 0x0000001a00067245 */ /* 0x000fe20000201400 */
[----:B------:R-:W-:Y:S01]  /*1c40*/  IMAD.IADD R21, R59, 0x1, -R56 ;  /* 0x000000013b157824 */ /* 0x000fe200078e0a38 */
[----:B------:R-:W-:Y:S01]  /*1c50*/  I2FP.F32.S32 R7, R22 ;  /* 0x0000001600077245 */ /* 0x000fe20000201400 */
[----:B------:R-:W-:Y:S01]  /*1c60*/  IMAD.IADD R17, R11, 0x1, -R58 ;  /* 0x000000010b117824 */ /* 0x000fe200078e0a3a */
[----:B------:R-:W-:Y:S02]  /*1c70*/  IADD3 R19, PT, PT, R61, -R54, RZ ;  /* 0x800000363d137210 */ /* 0x000fe40007ffe0ff */
[----:B------:R-:W-:Y:S02]  /*1c80*/  I2FP.F32.S32 R11, R50 ;  /* 0x00000032000b7245 */ /* 0x000fe40000201400 */
[----:B------:R-:W-:-:S02]  /*1c90*/  I2FP.F32.S32 R17, R17 ;  /* 0x0000001100117245 */ /* 0x000fc40000201400 */
[----:B------:R-:W-:Y:S01]  /*1ca0*/  I2FP.F32.S32 R19, R19 ;  /* 0x0000001300137245 */ /* 0x000fe20000201400 */
[----:B------:R-:W-:Y:S01]  /*1cb0*/  STL.128 [R1+0x180], R8 ;  /* 0x0001800801007387 */ /* 0x000fe20000100c00 */
[----:B------:R-:W-:-:S03]  /*1cc0*/  IADD3 R13, PT, PT, R12, -R13, RZ ;  /* 0x8000000d0c0d7210 */ /* 0x000fc60007ffe0ff */
[----:B------:R0:W-:Y:S01]  /*1cd0*/  STL.128 [R1+0x170], R4 ;  /* 0x0001700401007387 */ /* 0x0001e20000100c00 */
[----:B------:R-:W-:Y:S02]  /*1ce0*/  I2FP.F32.S32 R21, R21 ;  /* 0x0000001500157245 */ /* 0x000fe40000201400 */
[----:B------:R-:W-:-:S04]  /*1cf0*/  IADD3 R60, PT, PT, R60, -R65, RZ ;  /* 0x800000413c3c7210 */ /* 0x000fc80007ffe0ff */
[----:B0-----:R-:W-:Y:S02]  /*1d00*/  I2FP.F32.S32 R4, R60 ;  /* 0x0000003c00047245 */ /* 0x001fe40000201400 */
[----:B------:R-:W-:-:S04]  /*1d10*/  IADD3 R62, PT, PT, R62, -R67, RZ ;  /* 0x800000433e3e7210 */ /* 0x000fc80007ffe0ff */
[----:B------:R-:W-:Y:S01]  /*1d20*/  I2FP.F32.S32 R5, R62 ;  /* 0x0000003e00057245 */ /* 0x000fe20000201400 */
[----:B------:R-:W-:Y:S02]  /*1d30*/  IMAD.IADD R66, R66, 0x1, -R71 ;  /* 0x0000000142427824 */ /* 0x000fe400078e0a47 */
[----:B------:R-:W-:-:S05]  /*1d40*/  IMAD.IADD R64, R64, 0x1, -R69 ;  /* 0x0000000140407824 */ /* 0x000fca00078e0a45 */
[----:B------:R-:W-:Y:S02]  /*1d50*/  I2FP.F32.S32 R7, R64 ;  /* 0x0000004000077245 */ /* 0x000fe40000201400 */
[----:B------:R-:W-:Y:S02]  /*1d60*/  IADD3 R52, PT, PT, R57, -R52, RZ ;  /* 0x8000003439347210 */ /* 0x000fe40007ffe0ff */
[----:B------:R-:W-:Y:S02]  /*1d70*/  IADD3 R38, PT, PT, R51, -R38, RZ ;  /* 0x8000002633267210 */ /* 0x000fe40007ffe0ff */
[----:B------:R-:W-:Y:S02]  /*1d80*/  IADD3 R12, PT, PT, R18, -R23, RZ ;  /* 0x80000017120c7210 */ /* 0x000fe40007ffe0ff */
[----:B------:R-:W-:Y:S02]  /*1d90*/  I2FP.F32.S32 R18, R52 ;  /* 0x0000003400127245 */ /* 0x000fe40000201400 */
[----:B------:R-:W-:-:S04]  /*1da0*/  IADD3 R73, PT, PT, R73, -R20, RZ ;  /* 0x8000001449497210 */ /* 0x000fc80007ffe0ff */
[----:B------:R-:W-:Y:S01]  /*1db0*/  I2FP.F32.S32 R16, R73 ;  /* 0x0000004900107245 */ /* 0x000fe20000201400 */
[----:B------:R-:W-:-:S04]  /*1dc0*/  IMAD.IADD R20, R75, 0x1, -R68 ;  /* 0x000000014b147824 */ /* 0x000fc800078e0a44 */
[----:B------:R4:W-:Y:S01]  /*1dd0*/  STL.128 [R1+0x1b0], R16 ;  /* 0x0001b01001007387 */ /* 0x0009e20000100c00 */
[----:B------:R-:W-:Y:S02]  /*1de0*/  I2FP.F32.S32 R23, R13 ;  /* 0x0000000d00177245 */ /* 0x000fe40000201400 */
[----:B------:R-:W-:Y:S02]  /*1df0*/  I2FP.F32.S32 R20, R20 ;  /* 0x0000001400147245 */ /* 0x000fe40000201400 */
[----:B------:R-:W-:Y:S02]  /*1e00*/  I2FP.F32.S32 R22, R12 ;  /* 0x0000000c00167245 */ /* 0x000fe40000201400 */
[----:B------:R-:W-:-:S04]  /*1e10*/  IADD3 R24, PT, PT, R33, -R24, RZ ;  /* 0x8000001821187210 */ /* 0x000fc80007ffe0ff */
[----:B------:R-:W-:Y:S01]  /*1e20*/  I2FP.F32.S32 R6, R24 ;  /* 0x0000001800067245 */ /* 0x000fe20000201400 */
[----:B------:R0:W-:Y:S01]  /*1e30*/  STL.128 [R1+0x1a0], R20 ;  /* 0x0001a01401007387 */ /* 0x0001e20000100c00 */
[----:B---3--:R-:W-:Y:S01]  /*1e40*/  IADD3 R2, PT, PT, R25, -R2, RZ ;  /* 0x8000000219027210 */ /* 0x008fe20007ffe0ff */
[----:B------:R-:W-:Y:S01]  /*1e50*/  IMAD.IADD R8, R43, 0x1, -R46 ;  /* 0x000000012b087824 */ /* 0x000fe200078e0a2e */
[----:B------:R-:W-:-:S04]  /*1e60*/  IADD3 R9, PT, PT, R40, -R55, RZ ;  /* 0x8000003728097210 */ /* 0x000fc80007ffe0ff */
[----:B------:R-:W-:Y:S02]  /*1e70*/  I2FP.F32.S32 R8, R8 ;  /* 0x0000000800087245 */ /* 0x000fe40000201400 */
[----:B------:R-:W-:Y:S01]  /*1e80*/  I2FP.F32.S32 R9, R9 ;  /* 0x0000000900097245 */ /* 0x000fe20000201400 */
[----:B--2---:R-:W-:Y:S01]  /*1e90*/  IMAD.IADD R11, R30, 0x1, -R49 ;  /* 0x000000011e0b7824 */ /* 0x004fe200078e0a31 */
[----:B------:R-:W-:Y:S01]  /*1ea0*/  I2FP.F32.S32 R30, R2 ;  /* 0x00000002001e7245 */ /* 0x000fe20000201400 */
[----:B----4-:R-:W-:Y:S01]  /*1eb0*/  IMAD.IADD R18, R34, 0x1, -R31 ;  /* 0x0000000122127824 */ /* 0x010fe200078e0a1f */
[----:B------:R-:W-:Y:S02]  /*1ec0*/  I2FP.F32.S32 R31, R38 ;  /* 0x00000026001f7245 */ /* 0x000fe40000201400 */
[----:B------:R-:W-:Y:S02]  /*1ed0*/  I2FP.F32.S32 R11, R11 ;  /* 0x0000000b000b7245 */ /* 0x000fe40000201400 */
[----:B-----5:R-:W-:-:S02]  /*1ee0*/  IADD3 R28, PT, PT, R37, -R28, RZ ;  /* 0x8000001c251c7210 */ /* 0x020fc40007ffe0ff */
[----:B------:R-:W-:Y:S02]  /*1ef0*/  IADD3 R10, PT, PT, R32, -R63, RZ ;  /* 0x8000003f200a7210 */ /* 0x000fe40007ffe0ff */
[----:B------:R-:W-:Y:S02]  /*1f00*/  I2FP.F32.S32 R18, R18 ;  /* 0x0000001200127245 */ /* 0x000fe40000201400 */
[----:B------:R-:W-:Y:S02]  /*1f10*/  I2FP.F32.S32 R10, R10 ;  /* 0x0000000a000a7245 */ /* 0x000fe40000201400 */
[----:B------:R-:W-:Y:S01]  /*1f20*/  I2FP.F32.S32 R28, R28 ;  /* 0x0000001c001c7245 */ /* 0x000fe20000201400 */
[----:B------:R0:W-:Y:S01]  /*1f30*/  STL.128 [R1+0x1e0], R4 ;  /* 0x0001e00401007387 */ /* 0x0001e20000100c00 */
[----:B------:R-:W-:Y:S02]  /*1f40*/  IADD3 R16, PT, PT, R39, -R48, RZ ;  /* 0x8000003027107210 */ /* 0x000fe40007ffe0ff */
[----:B------:R-:W-:-:S02]  /*1f50*/  IADD3 R17, PT, PT, R36, -R41, RZ ;  /* 0x8000002924117210 */ /* 0x000fc40007ffe0ff */
[----:B------:R-:W-:Y:S02]  /*1f60*/  IADD3 R19, PT, PT, R29, -R44, RZ ;  /* 0x8000002c1d137210 */ /* 0x000fe40007ffe0ff */
[----:B------:R-:W-:Y:S02]  /*1f70*/  I2FP.F32.S32 R29, R66 ;  /* 0x00000042001d7245 */ /* 0x000fe40000201400 */
[----:B------:R-:W-:Y:S02]  /*1f80*/  I2FP.F32.S32 R19, R19 ;  /* 0x0000001300137245 */ /* 0x000fe40000201400 */
[----:B------:R-:W-:Y:S02]  /*1f90*/  I2FP.F32.S32 R16, R16 ;  /* 0x0000001000107245 */ /* 0x000fe40000201400 */
[----:B------:R-:W-:Y:S01]  /*1fa0*/  I2FP.F32.S32 R17, R17 ;  /* 0x0000001100117245 */ /* 0x000fe20000201400 */
[----:B------:R0:W-:Y:S04]  /*1fb0*/  STL.128 [R1+0x1f0], R28 ;  /* 0x0001f01c01007387 */ /* 0x0001e80000100c00 */
[----:B------:R0:W-:Y:S04]  /*1fc0*/  STL.128 [R1+0x1c0], R8 ;  /* 0x0001c00801007387 */ /* 0x0001e80000100c00 */
[----:B------:R0:W-:Y:S01]  /*1fd0*/  STL.128 [R1+0x1d0], R16 ;  /* 0x0001d01001007387 */ /* 0x0001e20000100c00 */
[----:B------:R-:W-:-:S02]  /*1fe0*/  HFMA2 R2, -RZ, RZ, 0, 0 ;  /* 0x00000000ff027431 */ /* 0x000fc400000001ff */
[----:B------:R-:W-:Y:S01]  /*1ff0*/  IMAD R0, R14, 0x38, R15 ;  /* 0x000000380e007824 */ /* 0x000fe200078e020f */
[----:B------:R-:W-:-:S06]  /*2000*/  UMOV UR4, URZ ;  /* 0x000000ff00047c82 */ /* 0x000fcc0008000000 */
.L_x_0:
[----:B-1----:R-:W-:-:S05]  /*2010*/  IMAD.IADD R25, R1, 0x1, R2 ;  /* 0x0000000101197824 */ /* 0x002fca00078e0202 */
[----:B0-----:R-:W2:Y:S04]  /*2020*/  LDL.128 R4, [R25+0x100] ;  /* 0x0001000019047983 */ /* 0x001ea80000100c00 */
[----:B------:R-:W3:Y:S01]  /*2030*/  LDL.128 R8, [R25+0x110] ;  /* 0x0001100019087983 */ /* 0x000ee20000100c00 */
[----:B------:R-:W-:Y:S01]  /*2040*/  UIADD3 UR4, UPT, UPT, UR4, 0x1, URZ ;  /* 0x0000000104047890 */ /* 0x000fe2000fffe0ff */
[----:B------:R-:W-:-:S03]  /*2050*/  IADD3 R2, PT, PT, R2, 0x20, RZ ;  /* 0x0000002002027810 */ /* 0x000fc60007ffe0ff */
[----:B------:R-:W-:Y:S01]  /*2060*/  UISETP.NE.AND UP0, UPT, UR4, 0x8, UPT ;  /* 0x000000080400788c */ /* 0x000fe2000bf05270 */
[C---:B--2---:R-:W-:Y:S01]  /*2070*/  FFMA R14, R4.reuse, UR9, RZ ;  /* 0x00000009040e7c23 */ /* 0x044fe200080000ff */
[C---:B------:R-:W-:Y:S01]  /*2080*/  FFMA R16, R4.reuse, UR10, RZ ;  /* 0x0000000a04107c23 */ /* 0x040fe200080000ff */
[C---:B------:R-:W-:Y:S01]  /*2090*/  FFMA R12, R4.reuse, UR8, RZ ;  /* 0x00000008040c7c23 */ /* 0x040fe200080000ff */
[C---:B------:R-:W-:Y:S01]  /*20a0*/  FFMA R18, R4.reuse, UR11, RZ ;  /* 0x0000000b04127c23 */ /* 0x040fe200080000ff */
[C---:B------:R-:W-:Y:S01]  /*20b0*/  FFMA R20, R4.reuse, UR40, RZ ;  /* 0x0000002804147c23 */ /* 0x040fe200080000ff */
[C---:B------:R-:W-:Y:S01]  /*20c0*/  FFMA R22, R4.reuse, UR41, RZ ;  /* 0x0000002904167c23 */ /* 0x040fe200080000ff */
[C---:B------:R-:W-:Y:S01]  /*20d0*/  FFMA R24, R4.reuse, UR42, RZ ;  /* 0x0000002a04187c23 */ /* 0x040fe200080000ff */
[----:B------:R-:W-:Y:S01]  /*20e0*/  FFMA R4, R4, UR43, RZ ;  /* 0x0000002b04047c23 */ /* 0x000fe200080000ff */
[C---:B------:R-:W-:Y:S01]  /*20f0*/  FFMA R13, R5.reuse, UR13, R14 ;  /* 0x0000000d050d7c23 */ /* 0x040fe2000800000e */
[C---:B------:R-:W-:Y:S01]  /*2100*/  FFMA R15, R5.reuse, UR14, R16 ;  /* 0x0000000e050f7c23 */ /* 0x040fe20008000010 */
[C---:B------:R-:W-:Y:S01]  /*2110*/  FFMA R3, R5.reuse, UR12, R12 ;  /* 0x0000000c05037c23 */ /* 0x040fe2000800000c */
[C---:B------:R-:W-:Y:S01]  /*2120*/  FFMA R17, R5.reuse, UR15, R18 ;  /* 0x0000000f05117c23 */ /* 0x040fe20008000012 */
[C---:B------:R-:W-:Y:S01]  /*2130*/  FFMA R19, R5.reuse, UR44, R20 ;  /* 0x0000002c05137c23 */ /* 0x040fe20008000014 */
[C---:B------:R-:W-:Y:S01]  /*2140*/  FFMA R21, R5.reuse, UR45, R22 ;  /* 0x0000002d05157c23 */ /* 0x040fe20008000016 */
[C---:B------:R-:W-:Y:S01]  /*2150*/  FFMA R23, R5.reuse, UR46, R24 ;  /* 0x0000002e05177c23 */ /* 0x040fe20008000018 */
[----:B------:R-:W-:Y:S01]  /*2160*/  FFMA R5, R5, UR47, R4 ;  /* 0x0000002f05057c23 */ /* 0x000fe20008000004 */
        /* <DEDUP_REMOVED lines=16> */
[C---:B---3--:R-:W-:Y:S01]  /*2270*/  FFMA R6, R8.reuse, UR25, R5 ;  /* 0x0000001908067c23 */ /* 0x048fe20008000005 */
        /* <DEDUP_REMOVED lines=31> */
[----:B------:R1:W-:Y:S04]  /*2470*/  STL.128 [R25], R4 ;  /* 0x0000000419007387 */ /* 0x0003e80000100c00 */
[----:B------:R1:W-:Y:S01]  /*2480*/  STL.128 [R25+0x10], R8 ;  /* 0x0000100819007387 */ /* 0x0003e20000100c00 */
[----:B------:R-:W-:Y:S05]  /*2490*/  BRA.U UP0, `(.L_x_0) ;  /* 0xfffffff900dc7547 */ /* 0x000fea000b83ffff */
[----:B------:R-:W2:Y:S04]  /*24a0*/  LDL.128 R68, [R1+0x20] ;  /* 0x0000200001447983 */ /* 0x000ea80000100c00 */
[----:B-1----:R-:W3:Y:S04]  /*24b0*/  LDL.128 R4, [R1+0x40] ;  /* 0x0000400001047983 */ /* 0x002ee80000100c00 */
[----:B------:R-:W4:Y:S04]  /*24c0*/  LDL.128 R60, [R1] ;  /* 0x00000000013c7983 */ /* 0x000f280000100c00 */
[----:B------:R-:W5:Y:S04]  /*24d0*/  LDL.128 R20, [R1+0xc0] ;  /* 0x0000c00001147983 */ /* 0x000f680000100c00 */
        /* <DEDUP_REMOVED lines=11> */
[----:B------:R-:W5:Y:S01]  /*2590*/  LDL.128 R56, [R1+0xf0] ;  /* 0x0000f00001387983 */ /* 0x000f620000100c00 */
[----:B------:R-:W-:Y:S01]  /*25a0*/  HFMA2 R2, -RZ, RZ, 0, 0 ;  /* 0x00000000ff027431 */ /* 0x000fe200000001ff */
[----:B------:R-:W-:Y:S01]  /*25b0*/  UMOV UR4, URZ ;  /* 0x000000ff00047c82 */ /* 0x000fe20008000000 */
[----:B--2---:R-:W-:-:S02]  /*25c0*/  IMAD.MOV.U32 R73, RZ, RZ, R68 ;  /* 0x000000ffff497224 */ /* 0x004fc400078e0044 */
[----:B------:R-:W-:Y:S02]  /*25d0*/  IMAD.MOV.U32 R65, RZ, RZ, R70 ;  /* 0x000000ffff417224 */ /* 0x000fe400078e0046 */
[----:B---3--:R-:W-:Y:S01]  /*25e0*/  IMAD.MOV.U32 R66, RZ, RZ, R6 ;  /* 0x000000ffff427224 */ /* 0x008fe200078e0006 */
[----:B------:R-:W-:Y:S02]  /*25f0*/  MOV R74, R4 ;  /* 0x00000004004a7202 */ /* 0x000fe40000000f00 */
[----:B----4-:R-:W-:Y:S01]  /*2600*/  MOV R72, R60 ;  /* 0x0000003c00487202 */ /* 0x010fe20000000f00 */
[----:B------:R-:W-:Y:S01]  /*2610*/  IMAD.MOV.U32 R68, RZ, RZ, R61 ;  /* 0x000000ffff447224 */ /* 0x000fe200078e003d */
[----:B------:R-:W-:Y:S01]  /*2620*/  MOV R64, R62 ;  /* 0x0000003e00407202 */ /* 0x000fe20000000f00 */
[----:B-----5:R-:W-:Y:S01]  /*2630*/  IMAD.MOV.U32 R6, RZ, RZ, R20 ;  /* 0x000000ffff067224 */ /* 0x020fe200078e0014 */
[----:B------:R-:W-:Y:S02]  /*2640*/  MOV R60, R63 ;  /* 0x0000003f003c7202 */ /* 0x000fe40000000f00 */
[----:B------:R-:W-:Y:S01]  /*2650*/  MOV R61, R71 ;  /* 0x00000047003d7202 */ /* 0x000fe20000000f00 */
[----:B------:R-:W-:Y:S01]  /*2660*/  IMAD.MOV.U32 R67, RZ, RZ, R10 ;  /* 0x000000ffff437224 */ /* 0x000fe200078e000a */
[----:B------:R-:W-:-:S02]  /*2670*/  MOV R75, R8 ;  /* 0x00000008004b7202 */ /* 0x000fc40000000f00 */
[----:B------:R-:W-:Y:S01]  /*2680*/  MOV R70, R5 ;  /* 0x0000000500467202 */ /* 0x000fe20000000f00 */
[----:B------:R-:W-:Y:S01]  /*2690*/  IMAD.MOV.U32 R8, RZ, RZ, R13 ;  /* 0x000000ffff087224 */ /* 0x000fe200078e000d */
[----:B------:R-:W-:Y:S02]  /*26a0*/  MOV R4, R12 ;  /* 0x0000000c00047202 */ /* 0x000fe40000000f00 */
[----:B------:R-:W-:Y:S02]  /*26b0*/  MOV R20, R14 ;  /* 0x0000000e00147202 */ /* 0x000fe40000000f00 */
[----:B------:R-:W-:Y:S02]  /*26c0*/  MOV R62, R7 ;  /* 0x00000007003e7202 */ /* 0x000fe40000000f00 */
[----:B------:R-:W-:Y:S02]  /*26d0*/  MOV R71, R9 ;  /* 0x0000000900477202 */ /* 0x000fe40000000f00 */
[----:B------:R-:W-:Y:S01]  /*26e0*/  MOV R63, R11 ;  /* 0x0000000b003f7202 */ /* 0x000fe20000000f00 */
[----:B------:R-:W-:Y:S01]  /*26f0*/  IMAD.MOV.U32 R11, RZ, RZ, R25 ;  /* 0x000000ffff0b7224 */ /* 0x000fe200078e0019 */
        /* <DEDUP_REMOVED lines=10> */
[----:B------:R0:W-:Y:S01]  /*27a0*/  STL.128 [R1+0x110], R4 ;  /* 0x0001100401007387 */ /* 0x0001e20000100c00 */
[----:B------:R-:W-:-:S02]  /*27b0*/  MOV R19, R40 ;  /* 0x0000002800137202 */ /* 0x000fc40000000f00 */
[----:B------:R-:W-:Y:S01]  /*27c0*/  MOV R27, R42 ;  /* 0x0000002a001b7202 */ /* 0x000fe20000000f00 */
[----:B------:R1:W-:Y:S01]  /*27d0*/  STL.128 [R1+0x130], R8 ;  /* 0x0001300801007387 */ /* 0x0003e20000100c00 */
[----:B------:R-:W-:-:S03]  /*27e0*/  MOV R16, R28 ;  /* 0x0000001c00107202 */ /* 0x000fc60000000f00 */
[----:B------:R2:W-:Y:S01]  /*27f0*/  STL.128 [R1+0x150], R20 ;  /* 0x0001501401007387 */ /* 0x0005e20000100c00 */
[----:B------:R-:W-:-:S03]  /*2800*/  MOV R24, R30 ;  /* 0x0000001e00187202 */ /* 0x000fc60000000f00 */
[----:B------:R3:W-:Y:S01]  /*2810*/  STL.128 [R1+0x170], R12 ;  /* 0x0001700c01007387 */ /* 0x0007e20000100c00 */
[----:B------:R-:W-:Y:S02]  /*2820*/  MOV R17, R32 ;  /* 0x0000002000117202 */ /* 0x000fe40000000f00 */
[----:B------:R-:W-:Y:S01]  /*2830*/  MOV R25, R34 ;  /* 0x0000002200197202 */ /* 0x000fe20000000f00 */
[----:B0-----:R-:W-:Y:S01]  /*2840*/  IMAD.MOV.U32 R7, RZ, RZ, R41 ;  /* 0x000000ffff077224 */ /* 0x001fe200078e0029 */
[----:B------:R-:W-:Y:S01]  /*2850*/  MOV R18, R36 ;  /* 0x0000002400127202 */ /* 0x000fe20000000f00 */
[----:B------:R-:W-:Y:S01]  /*2860*/  IMAD.MOV.U32 R4, RZ, RZ, R29 ;  /* 0x000000ffff047224 */ /* 0x000fe200078e001d */
[----:B------:R-:W-:Y:S01]  /*2870*/  MOV R26, R38 ;  /* 0x00000026001a7202 */ /* 0x000fe20000000f00 */
[----:B------:R-:W-:Y:S01]  /*2880*/  IMAD.MOV.U32 R5, RZ, RZ, R33 ;  /* 0x000000ffff057224 */ /* 0x000fe200078e0021 */
[----:B-1----:R-:W-:Y:S01]  /*2890*/  MOV R8, R45 ;  /* 0x0000002d00087202 */ /* 0x002fe20000000f00 */
[----:B------:R-:W-:Y:S01]  /*28a0*/  IMAD.MOV.U32 R6, RZ, RZ, R37 ;  /* 0x000000ffff067224 */ /* 0x000fe200078e0025 */
[----:B------:R-:W-:Y:S01]  /*28b0*/  MOV R40, R31 ;  /* 0x0000001f00287202 */ /* 0x000fe20000000f00 */
[----:B--2---:R-:W-:Y:S01]  /*28c0*/  IMAD.MOV.U32 R20, RZ, RZ, R46 ;  /* 0x000000ffff147224 */ /* 0x004fe200078e002e */
[----:B------:R-:W-:Y:S01]  /*28d0*/  MOV R42, R39 ;  /* 0x00000027002a7202 */ /* 0x000fe20000000f00 */
[----:B------:R-:W-:Y:S01]  /*28e0*/  IMAD.MOV.U32 R41, RZ, RZ, R35 ;  /* 0x000000ffff297224 */ /* 0x000fe200078e0023 */
[----:B------:R-:W-:Y:S01]  /*28f0*/  MOV R45, R48 ;  /* 0x00000030002d7202 */ /* 0x000fe20000000f00 */
[----:B------:R-:W-:Y:S01]  /*2900*/  IMAD.MOV.U32 R9, RZ, RZ, R49 ;  /* 0x000000ffff097224 */ /* 0x000fe200078e0031 */
[----:B---3--:R-:W-:Y:S01]  /*2910*/  MOV R12, R47 ;  /* 0x0000002f000c7202 */ /* 0x008fe20000000f00 */
[----:B------:R-:W-:Y:S01]  /*2920*/  IMAD.MOV.U32 R46, RZ, RZ, R52 ;  /* 0x000000ffff2e7224 */ /* 0x000fe200078e0034 */
[----:B------:R-:W-:Y:S01]  /*2930*/  MOV R21, R50 ;  /* 0x0000003200157202 */ /* 0x000fe20000000f00 */
[----:B------:R-:W-:Y:S01]  /*2940*/  IMAD.MOV.U32 R14, RZ, RZ, R55 ;  /* 0x000000ffff0e7224 */ /* 0x000fe200078e0037 */
[----:B------:R-:W-:Y:S01]  /*2950*/  MOV R13, R51 ;  /* 0x00000033000d7202 */ /* 0x000fe20000000f00 */
[----:B------:R-:W-:Y:S01]  /*2960*/  IMAD.MOV.U32 R23, RZ, RZ, R58 ;  /* 0x000000ffff177224 */ /* 0x000fe200078e003a */
[----:B------:R-:W-:-:S02]  /*2970*/  MOV R10, R53 ;  /* 0x00000035000a7202 */ /* 0x000fc40000000f00 */
[----:B------:R-:W-:Y:S02]  /*2980*/  MOV R22, R54 ;  /* 0x0000003600167202 */ /* 0x000fe40000000f00 */
[----:B------:R-:W-:Y:S02]  /*2990*/  MOV R47, R56 ;  /* 0x00000038002f7202 */ /* 0x000fe40000000f00 */
[----:B------:R-:W-:Y:S02]  /*29a0*/  MOV R11, R57 ;  /* 0x00000039000b7202 */ /* 0x000fe40000000f00 */
[----:B------:R-:W-:Y:S01]  /*29b0*/  MOV R15, R59 ;  /* 0x0000003b000f7202 */ /* 0x000fe20000000f00 */
[----:B------:R0:W-:Y:S04]  /*29c0*/  STL.128 [R1+0x100], R72 ;  /* 0x0001004801007387 */ /* 0x0001e80000100c00 */
        /* <DEDUP_REMOVED lines=10> */
[----:B------:R0:W-:Y:S02]  /*2a70*/  STL.128 [R1+0x1f0], R12 ;  /* 0x0001f00c01007387 */ /* 0x0001e40000100c00 */
.L_x_1:
[----:B01----:R-:W-:-:S05]  /*2a80*/  IMAD.IADD R25, R1, 0x1, R2 ;  /* 0x0000000101197824 */ /* 0x003fca00078e0202 */
[----:B------:R-:W2:Y:S04]  /*2a90*/  LDL.128 R4, [R25+0x100] ;  /* 0x0001000019047983 */ /* 0x000ea80000100c00 */
        /* <DEDUP_REMOVED lines=71> */
[----:B------:R-:W2:Y:S01]  /*2f10*/  LDL.128 R76, [R1] ;  /* 0x00000000014c7983 */ /* 0x000ea20000100c00 */
[----:B------:R-:W0:Y:S03]  /*2f20*/  LDCU.U8 UR4, c[0x3][0x80] ;  /* 0x00c01000ff0477ac */ /* 0x000e260008000000 */
[----:B-1----:R-:W3:Y:S04]  /*2f30*/  LDL.128 R8, [R1+0x20] ;  /* 0x0000200001087983 */ /* 0x002ee80000100c00 */
[----:B------:R-:W4:Y:S04]  /*2f40*/  LDL.128 R12, [R1+0x40] ;  /* 0x00004000010c7983 */ /* 0x000f280000100c00 */
        /* <DEDUP_REMOVED lines=13> */
[----:B--2---:R-:W-:Y:S01]  /*3020*/  FMUL R2, R76, 0.70710676908493041992 ;  /* 0x3f3504f34c027820 */ /* 0x004fe20000400000 */
[----:B------:R-:W-:Y:S01]  /*3030*/  MOV R80, R77 ;  /* 0x0000004d00507202 */ /* 0x000fe20000000f00 */
[----:B------:R-:W-:Y:S01]  /*3040*/  FMUL R84, R77, 0.70710676908493041992 ;  /* 0x3f3504f34d547820 */ /* 0x000fe20000400000 */
[----:B------:R-:W-:Y:S01]  /*3050*/  MOV R4, R76 ;  /* 0x0000004c00047202 */ /* 0x000fe20000000f00 */
[----:B---3--:R-:W-:Y:S01]  /*3060*/  IMAD.MOV.U32 R81, RZ, RZ, R9 ;  /* 0x000000ffff517224 */ /* 0x008fe200078e0009 */
[----:B------:R-:W-:Y:S01]  /*3070*/  MOV R85, R9 ;  /* 0x0000000900557202 */ /* 0x000fe20000000f00 */
[----:B------:R-:W-:-:S02]  /*3080*/  IMAD.MOV.U32 R5, RZ, RZ, R8 ;  /* 0x000000ffff057224 */ /* 0x000fc400078e0008 */
[----:B------:R-:W-:Y:S01]  /*3090*/  FMUL R9, R8, 0.70710676908493041992 ;  /* 0x3f3504f308097820 */ /* 0x000fe20000400000 */
[----:B------:R-:W-:Y:S01]  /*30a0*/  FMUL R8, R2, 0.70710676908493041992 ;  /* 0x3f3504f302087820 */ /* 0x000fe20000400000 */
[----:B----4-:R-:W-:Y:S01]  /*30b0*/  MOV R82, R13 ;  /* 0x0000000d00527202 */ /* 0x010fe20000000f00 */
[----:B------:R-:W1:Y:S01]  /*30c0*/  LDC R2, c[0x3][0xc0] ;  /* 0x00c03000ff027b82 */ /* 0x000e620000000800 */
[----:B------:R-:W-:Y:S01]  /*30d0*/  MOV R6, R12 ;  /* 0x0000000c00067202 */ /* 0x000fe20000000f00 */
[----:B------:R-:W-:Y:S01]  /*30e0*/  IMAD.MOV.U32 R68, RZ, RZ, R78 ;  /* 0x000000ffff447224 */ /* 0x000fe200078e004e */
[----:B-----5:R-:W-:Y:S01]  /*30f0*/  MOV R83, R17 ;  /* 0x0000001100537202 */ /* 0x020fe20000000f00 */
[----:B------:R-:W-:Y:S01]  /*3100*/  FMUL R72, R78, 0.70710676908493041992 ;  /* 0x3f3504f34e487820 */ /* 0x000fe20000400000 */
[----:B------:R-:W-:Y:S01]  /*3110*/  MOV R7, R16 ;  /* 0x0000001000077202 */ /* 0x000fe20000000f00 */
[----:B------:R-:W-:Y:S01]  /*3120*/  IMAD.MOV.U32 R86, RZ, RZ, R13 ;  /* 0x000000ffff567224 */ /* 0x000fe200078e000d */
[-C--:B------:R-:W-:Y:S01]  /*3130*/  MOV R69, R10.reuse ;  /* 0x0000000a00457202 */ /* 0x080fe20000000f00 */
[----:B------:R2:W-:Y:S01]  /*3140*/  STL.128 [R1+0x120], R80 ;  /* 0x0001205001007387 */ /* 0x0005e20000100c00 */
[----:B------:R-:W-:Y:S01]  /*3150*/  MOV R73, R10 ;  /* 0x0000000a00497202 */ /* 0x000fe20000000f00 */
[----:B------:R-:W-:Y:S01]  /*3160*/  IMAD.MOV.U32 R70, RZ, RZ, R14 ;  /* 0x000000ffff467224 */ /* 0x000fe200078e000e */
[----:B------:R-:W-:Y:S01]  /*3170*/  MOV R77, R11 ;  /* 0x0000000b004d7202 */ /* 0x000fe20000000f00 */
[----:B------:R-:W-:Y:S01]  /*3180*/  FMUL R10, R12, 0.70710676908493041992 ;  /* 0x3f3504f30c0a7820 */ /* 0x000fe20000400000 */
[----:B------:R-:W-:Y:S01]  /*3190*/  MOV R74, R14 ;  /* 0x0000000e004a7202 */ /* 0x000fe20000000f00 */
[----:B------:R-:W-:Y:S01]  /*31a0*/  IMAD.MOV.U32 R78, RZ, RZ, R15 ;  /* 0x000000ffff4e7224 */ /* 0x000fe200078e000f */
[----:B------:R3:W-:Y:S01]  /*31b0*/  STL.128 [R1+0x100], R4 ;  /* 0x0001000401007387 */ /* 0x0007e20000100c00 */
[----:B------:R-:W-:Y:S01]  /*31c0*/  IMAD.MOV.U32 R12, RZ, RZ, R20 ;  /* 0x000000ffff0c7224 */ /* 0x000fe200078e0014 */
[----:B------:R-:W-:Y:S01]  /*31d0*/  MOV R13, R24 ;  /* 0x00000018000d7202 */ /* 0x000fe20000000f00 */
[----:B------:R-:W-:Y:S01]  /*31e0*/  FMUL R76, R79, 0.70710676908493041992 ;  /* 0x3f3504f34f4c7820 */ /* 0x000fe20000400000 */
[----:B------:R-:W-:Y:S01]  /*31f0*/  MOV R14, R28 ;  /* 0x0000001c000e7202 */ /* 0x000fe20000000f00 */
[----:B------:R-:W-:Y:S01]  /*3200*/  IMAD.MOV.U32 R71, RZ, RZ, R18 ;  /* 0x000000ffff477224 */ /* 0x000fe200078e0012 */
[----:B------:R-:W-:Y:S01]  /*3210*/  MOV R87, R17 ;  /* 0x0000001100577202 */ /* 0x000fe20000000f00 */
[----:B------:R-:W-:Y:S01]  /*3220*/  IMAD.MOV.U32 R17, RZ, RZ, R25 ;  /* 0x000000ffff117224 */ /* 0x000fe200078e0019 */
[----:B------:R-:W-:Y:S01]  /*3230*/  MOV R75, R18 ;  /* 0x00000012004b7202 */ /* 0x000fe20000000f00 */
[----:B--2---:R-:W-:Y:S01]  /*3240*/  IMAD.MOV.U32 R81, RZ, RZ, R11 ;  /* 0x000000ffff517224 */ /* 0x004fe200078e000b */
[----:B------:R-:W-:Y:S01]  /*3250*/  MOV R82, R15 ;  /* 0x0000000f00527202 */ /* 0x000fe20000000f00 */
[----:B------:R-:W-:Y:S01]  /*3260*/  FMUL R11, R16, 0.70710676908493041992 ;  /* 0x3f3504f3100b7820 */ /* 0x000fe20000400000 */
[----:B------:R-:W-:Y:S01]  /*3270*/  IMAD.MOV.U32 R15, RZ, RZ, R32 ;  /* 0x000000ffff0f7224 */ /* 0x000fe200078e0020 */
[----:B------:R-:W-:Y:S01]  /*3280*/  MOV R80, R79 ;  /* 0x0000004f00507202 */ /* 0x000fe20000000f00 */
[----:B------:R2:W-:Y:S01]  /*3290*/  STL.128 [R1+0x140], R68 ;  /* 0x0001404401007387 */ /* 0x0005e20000100c00 */
[-C--:B------:R-:W-:Y:S01]  /*32a0*/  MOV R83, R19.reuse ;  /* 0x0000001300537202 */ /* 0x080fe20000000f00 */
[----:B---3--:R-:W-:Y:S01]  /*32b0*/  FMUL R4, R20, 0.70710676908493041992 ;  /* 0x3f3504f314047820 */ /* 0x008fe20000400000 */
[----:B------:R-:W-:Y:S01]  /*32c0*/  FMUL R5, R24, 0.70710676908493041992 ;  /* 0x3f3504f318057820 */ /* 0x000fe20000400000 */
[----:B------:R-:W-:Y:S01]  /*32d0*/  FMUL R6, R28, 0.70710676908493041992 ;  /* 0x3f3504f31c067820 */ /* 0x000fe20000400000 */
[----:B------:R-:W-:Y:S01]  /*32e0*/  FMUL R7, R32, 0.70710676908493041992 ;  /* 0x3f3504f320077820 */ /* 0x000fe20000400000 */
[----:B------:R-:W-:Y:S01]  /*32f0*/  MOV R79, R19 ;  /* 0x00000013004f7202 */ /* 0x000fe20000000f00 */
[----:B------:R3:W-:Y:S01]  /*3300*/  STL.128 [R1], R8 ;  /* 0x0000000801007387 */ /* 0x0007e20000100c00 */
[----:B------:R-:W-:Y:S01]  /*3310*/  MOV R16, R21 ;  /* 0x0000001500107202 */ /* 0x000fe20000000f00 */
[----:B------:R-:W-:Y:S01]  /*3320*/  IMAD.MOV.U32 R24, RZ, RZ, R38 ;  /* 0x000000ffff187224 */ /* 0x000fe200078e0026 */
[----:B------:R-:W-:Y:S01]  /*3330*/  MOV R18, R29 ;  /* 0x0000001d00127202 */ /* 0x000fe20000000f00 */
[----:B------:R4:W-:Y:S01]  /*3340*/  STL.128 [R1+0x110], R12 ;  /* 0x0001100c01007387 */ /* 0x0009e20000100c00 */
[----:B------:R-:W-:-:S02]  /*3350*/  MOV R19, R33 ;  /* 0x0000002100137202 */ /* 0x000fc40000000f00 */
[----:B------:R-:W-:Y:S01]  /*3360*/  MOV R20, R37 ;  /* 0x0000002500147202 */ /* 0x000fe20000000f00 */
[----:B------:R5:W-:Y:S01]  /*3370*/  STL.128 [R1+0x10], R4 ;  /* 0x0000100401007387 */ /* 0x000be20000100c00 */
[----:B--2---:R-:W-:Y:S01]  /*3380*/  MOV R68, R21 ;  /* 0x0000001500447202 */ /* 0x004fe20000000f00 */
[----:B------:R-:W-:Y:S01]  /*3390*/  IMAD.MOV.U32 R21, RZ, RZ, R41 ;  /* 0x000000ffff157224 */ /* 0x000fe200078e0029 */
[----:B------:R-:W-:Y:S01]  /*33a0*/  MOV R69, R25 ;  /* 0x0000001900457202 */ /* 0x000fe20000000f00 */
[----:B------:R2:W-:Y:S01]  /*33b0*/  STL.128 [R1+0x40], R72 ;  /* 0x0000404801007387 */ /* 0x0005e20000100c00 */
[----:B------:R-:W-:Y:S01]  /*33c0*/  MOV R25, R42 ;  /* 0x0000002a00197202 */ /* 0x000fe20000000f00 */
[----:B------:R-:W-:Y:S01]  /*33d0*/  IMAD.MOV.U32 R70, RZ, RZ, R29 ;  /* 0x000000ffff467224 */ /* 0x000fe200078e001d */
[----:B-1----:R-:W-:Y:S01]  /*33e0*/  LOP3.LUT R2, R2, 0xff, RZ, 0xc0, !PT ;  /* 0x000000ff02027812 */ /* 0x002fe200078ec0ff */
[----:B---3--:R-:W-:Y:S01]  /*33f0*/  IMAD.MOV.U32 R9, RZ, RZ, R26 ;  /* 0x000000ffff097224 */ /* 0x008fe200078e001a */
[----:B------:R-:W-:Y:S01]  /*3400*/  MOV R8, R22 ;  /* 0x0000001600087202 */ /* 0x000fe20000000f00 */
[----:B------:R1:W-:Y:S01]  /*3410*/  STL.128 [R1+0x60], R76 ;  /* 0x0000604c01007387 */ /* 0x0003e20000100c00 */
[----:B------:R-:W-:Y:S01]  /*3420*/  MOV R10, R30 ;  /* 0x0000001e000a7202 */ /* 0x000fe20000000f00 */
[----:B----4-:R-:W-:Y:S01]  /*3430*/  IMAD.MOV.U32 R14, RZ, RZ, R31 ;  /* 0x000000ffff0e7224 */ /* 0x010fe200078e001f */
[----:B------:R-:W-:Y:S01]  /*3440*/  MOV R11, R34 ;  /* 0x00000022000b7202 */ /* 0x000fe20000000f00 */
[----:B------:R-:W-:Y:S01]  /*3450*/  IMAD.MOV.U32 R15, RZ, RZ, R35 ;  /* 0x000000ffff0f7224 */ /* 0x000fe200078e0023 */
[----:B------:R-:W-:Y:S01]  /*3460*/  MOV R12, R23 ;  /* 0x00000017000c7202 */ /* 0x000fe20000000f00 */
[----:B-----5:R-:W-:Y:S01]  /*3470*/  FMUL R4, R36, 0.70710676908493041992 ;  /* 0x3f3504f324047820 */ /* 0x020fe20000400000 */
[-C--:B------:R-:W-:Y:S01]  /*3480*/  MOV R13, R27.reuse ;  /* 0x0000001b000d7202 */ /* 0x080fe20000000f00 */
[----:B------:R-:W-:Y:S01]  /*3490*/  IMAD.MOV.U32 R5, RZ, RZ, R40 ;  /* 0x000000ffff057224 */ /* 0x000fe200078e0028 */
[----:B------:R-:W-:Y:S01]  /*34a0*/  MOV R6, R44 ;  /* 0x0000002c00067202 */ /* 0x000fe20000000f00 */
[----:B------:R3:W-:Y:S01]  /*34b0*/  STL.128 [R1+0x130], R16 ;  /* 0x0001301001007387 */ /* 0x0007e20000100c00 */
[----:B------:R-:W-:Y:S01]  /*34c0*/  MOV R7, R48 ;  /* 0x0000003000077202 */ /* 0x000fe20000000f00 */
[----:B--2---:R-:W-:Y:S01]  /*34d0*/  IMAD.MOV.U32 R74, RZ, RZ, R30 ;  /* 0x000000ffff4a7224 */ /* 0x004fe200078e001e */
[----:B------:R-:W-:Y:S01]  /*34e0*/  MOV R72, R22 ;  /* 0x0000001600487202 */ /* 0x000fe20000000f00 */
[----:B------:R2:W-:Y:S01]  /*34f0*/  STL.128 [R1+0x150], R8 ;  /* 0x0001500801007387 */ /* 0x0005e20000100c00 */
[----:B------:R-:W-:Y:S01]  /*3500*/  MOV R73, R26 ;  /* 0x0000001a00497202 */ /* 0x000fe20000000f00 */
[----:B-1----:R-:W-:Y:S01]  /*3510*/  IMAD.MOV.U32 R76, RZ, RZ, R23 ;  /* 0x000000ffff4c7224 */ /* 0x002fe200078e0017 */
[----:B------:R-:W-:Y:S01]  /*3520*/  MOV R77, R27 ;  /* 0x0000001b004d7202 */ /* 0x000fe20000000f00 */
[----:B------:R1:W-:Y:S01]  /*3530*/  STL.128 [R1+0x170], R12 ;  /* 0x0001700c01007387 */ /* 0x0003e20000100c00 */
[----:B------:R-:W-:Y:S01]  /*3540*/  MOV R22, R45 ;  /* 0x0000002d00167202 */ /* 0x000fe20000000f00 */
[----:B------:R-:W-:Y:S01]  /*3550*/  IMAD.MOV.U32 R27, RZ, RZ, R50 ;  /* 0x000000ffff1b7224 */ /* 0x000fe200078e0032 */
[----:B------:R-:W-:Y:S01]  /*3560*/  MOV R23, R49 ;  /* 0x0000003100177202 */ /* 0x000fe20000000f00 */
[----:B------:R4:W-:Y:S01]  /*3570*/  STL.128 [R1+0x80], R4 ;  /* 0x0000800401007387 */ /* 0x0009e20000100c00 */
[----:B------:R-:W-:Y:S01]  /*3580*/  MOV R26, R46 ;  /* 0x0000002e001a7202 */ /* 0x000fe20000000f00 */
[----:B------:R-:W-:Y:S01]  /*3590*/  IMAD.MOV.U32 R79, RZ, RZ, R35 ;  /* 0x000000ffff4f7224 */ /* 0x000fe200078e0023 */
[----:B0-----:R-:W-:Y:S01]  /*35a0*/  LEA R2, R2, UR4, 0x3 ;  /* 0x0000000402027c11 */ /* 0x001fe2000f8e18ff */
[----:B---3--:R-:W-:Y:S01]  /*35b0*/  IMAD.MOV.U32 R19, RZ, RZ, R48 ;  /* 0x000000ffff137224 */ /* 0x008fe200078e0030 */
[----:B------:R-:W-:Y:S01]  /*35c0*/  MOV R16, R36 ;  /* 0x0000002400107202 */ /* 0x000fe20000000f00 */
[----:B------:R0:W-:Y:S01]  /*35d0*/  STL.128 [R1+0x1a0], R20 ;  /* 0x0001a01401007387 */ /* 0x0001e20000100c00 */
[----:B------:R-:W-:Y:S01]  /*35e0*/  MOV R17, R40 ;  /* 0x0000002800117202 */ /* 0x000fe20000000f00 */
[----:B--2---:R-:W-:Y:S01]  /*35f0*/  FMUL R8, R38, 0.70710676908493041992 ;  /* 0x3f3504f326087820 */ /* 0x004fe20000400000 */
[----:B------:R-:W-:Y:S01]  /*3600*/  MOV R18, R44 ;  /* 0x0000002c00127202 */ /* 0x000fe20000000f00 */
[----:B------:R-:W-:Y:S01]  /*3610*/  IMAD.MOV.U32 R9, RZ, RZ, R42 ;  /* 0x000000ffff097224 */ /* 0x000fe200078e002a */
[----:B------:R-:W-:Y:S01]  /*3620*/  MOV R10, R46 ;  /* 0x0000002e000a7202 */ /* 0x000fe20000000f00 */
[----:B-1----:R-:W-:Y:S01]  /*3630*/  FMUL R12, R39, 0.70710676908493041992 ;  /* 0x3f3504f3270c7820 */ /* 0x002fe20000400000 */
[----:B------:R-:W-:Y:S01]  /*3640*/  MOV R11, R50 ;  /* 0x00000032000b7202 */ /* 0x000fe20000000f00 */
[----:B------:R-:W-:Y:S01]  /*3650*/  IMAD.MOV.U32 R15, RZ, RZ, R51 ;  /* 0x000000ffff0f7224 */ /* 0x000fe200078e0033 */
[----:B------:R-:W-:Y:S01]  /*3660*/  MOV R13, R43 ;  /* 0x0000002b000d7202 */ /* 0x000fe20000000f00 */
[----:B----4-:R-:W-:Y:S01]  /*3670*/  IMAD.MOV.U32 R6, RZ, RZ, R60 ;  /* 0x000000ffff067224 */ /* 0x010fe200078e003c */
[----:B------:R-:W-:Y:S01]  /*3680*/  MOV R14, R47 ;  /* 0x0000002f000e7202 */ /* 0x000fe20000000f00 */
[----:B------:R-:W-:Y:S01]  /*3690*/  IMAD.MOV.U32 R7, RZ, RZ, R64 ;  /* 0x000000ffff077224 */ /* 0x000fe200078e0040 */
[----:B------:R-:W-:Y:S01]  /*36a0*/  MOV R4, R52 ;  /* 0x0000003400047202 */ /* 0x000fe20000000f00 */
[----:B------:R1:W-:Y:S01]  /*36b0*/  STL.128 [R1+0x180], R16 ;  /* 0x0001801001007387 */ /* 0x0003e20000100c00 */
[----:B------:R-:W-:Y:S01]  /*36c0*/  MOV R5, R56 ;  /* 0x0000003800057202 */ /* 0x000fe20000000f00 */
[----:B------:R-:W-:Y:S01]  /*36d0*/  FMUL R40, R37, 0.70710676908493041992 ;  /* 0x3f3504f325287820 */ /* 0x000fe20000400000 */
        /* <DEDUP_REMOVED lines=8> */
[----:B0-----:R-:W-:Y:S01]  /*3760*/  MOV R22, R60 ;  /* 0x0000003c00167202 */ /* 0x001fe20000000f00 */
[----:B------:R0:W-:Y:S01]  /*3770*/  STL.128 [R1+0xe0], R12 ;  /* 0x0000e00c01007387 */ /* 0x0001e20000100c00 */
[----:B------:R-:W-:Y:S01]  /*3780*/  MOV R34, R61 ;  /* 0x0000003d00227202 */ /* 0x000fe20000000f00 */
[----:B------:R-:W-:Y:S01]  /*3790*/  IMAD.MOV.U32 R21, RZ, RZ, R56 ;  /* 0x000000ffff157224 */ /* 0x000fe200078e0038 */
[----:B------:R-:W-:Y:S01]  /*37a0*/  MOV R28, R39 ;  /* 0x00000027001c7202 */ /* 0x000fe20000000f00 */
[----:B-1----:R-:W-:Y:S01]  /*37b0*/  IMAD.MOV.U32 R16, RZ, RZ, R53 ;  /* 0x000000ffff107224 */ /* 0x002fe200078e0035 */
[----:B------:R-:W-:Y:S01]  /*37c0*/  MOV R18, R61 ;  /* 0x0000003d00127202 */ /* 0x000fe20000000f00 */
[----:B------:R-:W-:Y:S01]  /*37d0*/  IMAD.MOV.U32 R19, RZ, RZ, R65 ;  /* 0x000000ffff137224 */ /* 0x000fe200078e0041 */
[----:B------:R-:W-:Y:S01]  /*37e0*/  MOV R43, R49 ;  /* 0x00000031002b7202 */ /* 0x000fe20000000f00 */
[----:B--2---:R-:W-:Y:S01]  /*37f0*/  IMAD.MOV.U32 R26, RZ, RZ, R63 ;  /* 0x000000ffff1a7224 */ /* 0x004fe200078e003f */
[----:B------:R-:W-:Y:S01]  /*3800*/  MOV R31, R51 ;  /* 0x00000033001f7202 */ /* 0x000fe20000000f00 */
[----:B------:R1:W-:Y:S01]  /*3810*/  STL.128 [R1+0x190], R4 ;  /* 0x0001900401007387 */ /* 0x0003e20000100c00 */
[----:B------:R-:W-:Y:S01]  /*3820*/  MOV R20, R52 ;  /* 0x0000003400147202 */ /* 0x000fe20000000f00 */
[----:B------:R-:W-:Y:S01]  /*3830*/  IMAD.MOV.U32 R61, RZ, RZ, R58 ;  /* 0x000000ffff3d7224 */ /* 0x000fe200078e003a */
[----:B---3--:R-:W-:Y:S01]  /*3840*/  MOV R10, R63 ;  /* 0x0000003f000a7202 */ /* 0x008fe20000000f00 */
[----:B------:R-:W-:Y:S01]  /*3850*/  IMAD.MOV.U32 R25, RZ, RZ, R59 ;  /* 0x000000ffff197224 */ /* 0x000fe200078e003b */
[----:B------:R-:W-:Y:S01]  /*3860*/  MOV R32, R53 ;  /* 0x0000003500207202 */ /* 0x000fe20000000f00 */
[----:B0-----:R-:W-:Y:S01]  /*3870*/  IMAD.MOV.U32 R12, RZ, RZ, R54 ;  /* 0x000000ffff0c7224 */ /* 0x001fe200078e0036 */
[-C--:B------:R-:W-:Y:S01]  /*3880*/  MOV R17, R57.reuse ;  /* 0x0000003900117202 */ /* 0x080fe20000000f00 */
[----:B------:R-:W-:Y:S01]  /*3890*/  IMAD.MOV.U32 R11, RZ, RZ, R67 ;  /* 0x000000ffff0b7224 */ /* 0x000fe200078e0043 */
[----:B------:R-:W-:Y:S01]  /*38a0*/  MOV R33, R57 ;  /* 0x0000003900217202 */ /* 0x000fe20000000f00 */
[----:B------:R0:W-:Y:S01]  /*38b0*/  STL.128 [R1+0x20], R84 ;  /* 0x0000205401007387 */ /* 0x0001e20000100c00 */
[----:B------:R-:W-:Y:S01]  /*38c0*/  MOV R23, R64 ;  /* 0x0000004000177202 */ /* 0x000fe20000000f00 */
[----:B------:R-:W2:Y:S01]  /*38d0*/  LDCU.U8 UR4, c[0x0][0x3a0] ;  /* 0x00007400ff0477ac */ /* 0x000ea20008000000 */
[----:B------:R-:W-:Y:S01]  /*38e0*/  MOV R35, R65 ;  /* 0x0000004100237202 */ /* 0x000fe20000000f00 */
[----:B------:R0:W-:Y:S01]  /*38f0*/  STL.128 [R1+0x160], R80 ;  /* 0x0001605001007387 */ /* 0x0001e20000100c00 */
[----:B------:R-:W-:-:S02]  /*3900*/  MOV R60, R54 ;  /* 0x00000036003c7202 */ /* 0x000fc40000000f00 */
[-C--:B------:R-:W-:Y:S01]  /*3910*/  MOV R8, R55.reuse ;  /* 0x0000003700087202 */ /* 0x080fe20000000f00 */
[----:B------:R0:W-:Y:S01]  /*3920*/  STL.128 [R1+0x30], R68 ;  /* 0x0000304401007387 */ /* 0x0001e20000100c00 */
[----:B------:R-:W-:Y:S02]  /*3930*/  MOV R24, R55 ;  /* 0x0000003700187202 */ /* 0x000fe40000000f00 */
[----:B------:R-:W-:Y:S01]  /*3940*/  MOV R13, R58 ;  /* 0x0000003a000d7202 */ /* 0x000fe20000000f00 */
[----:B------:R0:W-:Y:S01]  /*3950*/  STL.128 [R1+0x50], R72 ;  /* 0x0000504801007387 */ /* 0x0001e20000100c00 */
[----:B------:R-:W-:Y:S02]  /*3960*/  MOV R9, R59 ;  /* 0x0000003b00097202 */ /* 0x000fe40000000f00 */
[----:B------:R-:W-:Y:S01]  /*3970*/  MOV R14, R62 ;  /* 0x0000003e000e7202 */ /* 0x000fe20000000f00 */
[----:B------:R0:W-:Y:S01]  /*3980*/  STL.128 [R1+0x70], R76 ;  /* 0x0000704c01007387 */ /* 0x0001e20000100c00 */
[----:B------:R-:W-:-:S02]  /*3990*/  MOV R63, R66 ;  /* 0x00000042003f7202 */ /* 0x000fc40000000f00 */
[----:B------:R-:W-:Y:S01]  /*39a0*/  MOV R15, R66 ;  /* 0x00000042000f7202 */ /* 0x000fe20000000f00 */
[----:B------:R0:W-:Y:S01]  /*39b0*/  STL.128 [R1+0xa0], R40 ;  /* 0x0000a02801007387 */ /* 0x0001e20000100c00 */
[----:B------:R-:W-:Y:S02]  /*39c0*/  MOV R27, R67 ;  /* 0x00000043001b7202 */ /* 0x000fe40000000f00 */
[----:B-1----:R-:W-:Y:S01]  /*39d0*/  LEA R6, R2, R1, 0x2 ;  /* 0x0000000102067211 */ /* 0x002fe200078e10ff */
        /* <DEDUP_REMOVED lines=8> */
[----:B------:R-:W3:Y:S01]  /*3a60*/  LDL R2, [R6] ;  /* 0x0000000006027983 */ /* 0x000ee20000100800 */
[----:B--2---:R-:W-:Y:S01]  /*3a70*/  USHF.L.U32 UR4, UR4, 0x6, URZ ;  /* 0x0000000604047899 */ /* 0x004fe200080006ff */
[----:B------:R-:W-:Y:S11]  /*3a80*/  BSSY.RECONVERGENT B2, `(.L_x_2) ;  /* 0x0000010000027945 */ /* 0x000ff60003800200 */
[----:B------:R-:W1:Y:S02]  /*3a90*/  LDCU.U8 UR5, c[0x3][UR4] ;  /* 0x00c00000040577ac */ /* 0x000e640008000000 */
[----:B-1----:R-:W-:-:S04]  /*3aa0*/  I2FP.F32.U32 R3, UR5 ;  /* 0x0000000500037c45 */ /* 0x002fc80008201000 */
[----:B------:R-:W1:Y:S02]  /*3ab0*/  MUFU.RCP R4, R3 ;  /* 0x0000000300047308 */ /* 0x000e640000001000 */
[----:B-1----:R-:W-:-:S04]  /*3ac0*/  FFMA R5, -R3, R4, 1 ;  /* 0x3f80000003057423 */ /* 0x002fc80000000104 */
[----:B------:R-:W-:Y:S01]  /*3ad0*/  FFMA R5, R4, R5, R4 ;  /* 0x0000000504057223 */ /* 0x000fe20000000004 */
[----:B---3--:R-:W-:-:S04]  /*3ae0*/  FMUL R2, R2, 0.25 ;  /* 0x3e80000002027820 */ /* 0x008fc80000400000 */
[----:B------:R-:W1:Y:S01]  /*3af0*/  FCHK P0, R2, R3 ;  /* 0x0000000302007302 */ /* 0x000e620000000000 */
[----:B------:R-:W-:-:S04]  /*3b00*/  FFMA R4, R2, R5, RZ ;  /* 0x0000000502047223 */ /* 0x000fc800000000ff */
[----:B------:R-:W-:-:S04]  /*3b10*/  FFMA R6, -R3, R4, R2 ;  /* 0x0000000403067223 */ /* 0x000fc80000000102 */
[----:B------:R-:W-:Y:S01]  /*3b20*/  FFMA R5, R5, R6, R4 ;  /* 0x0000000605057223 */ /* 0x000fe20000000004 */
[----:B01----:R-:W-:Y:S06]  /*3b30*/  @!P0 BRA `(.L_x_3) ;  /* 0x0000000000108947 */ /* 0x003fec0003800000 */
[----:B------:R-:W-:Y:S01]  /*3b40*/  IMAD.MOV.U32 R41, RZ, RZ, R3 ;  /* 0x000000ffff297224 */ /* 0x000fe200078e0003 */
[----:B------:R-:W-:-:S07]  /*3b50*/  MOV R40, 0x3b70 ;  /* 0x00003b7000287802 */ /* 0x000fce0000000f00 */
[----:B------:R-:W-:Y:S05]  /*3b60*/  CALL.REL.NOINC `($__internal_0_$__cuda_sm3x_div_rn_noftz_f32_slowpath) ;  /* 0x0000005800fc7944 */ /* 0x000fea0003c00000 */
[----:B------:R-:W-:-:S07]  /*3b70*/  MOV R5, R2 ;  /* 0x0000000200057202 */ /* 0x000fce0000000f00 */
.L_x_3:
[----:B------:R-:W-:Y:S05]  /*3b80*/  BSYNC.RECONVERGENT B2 ;  /* 0x0000000000027941 */ /* 0x000fea0003800200 */
.L_x_2:
[----:B------:R-:W0:Y:S01]  /*3b90*/  LDC.U8 R2, c[0x3][0xc1] ;  /* 0x00c03040ff027b82 */ /* 0x000e220000000000 */
[----:B------:R-:W0:Y:S02]  /*3ba0*/  LDCU.U8 UR5, c[0x3][0x81] ;  /* 0x00c01020ff0577ac */ /* 0x000e240008000000 */
[----:B0-----:R-:W-:-:S04]  /*3bb0*/  LEA R2, R2, UR5, 0x3 ;  /* 0x0000000502027c11 */ /* 0x001fc8000f8e18ff */
[----:B------:R-:W-:-:S05]  /*3bc0*/  LEA R7, R2, R1, 0x2 ;  /* 0x0000000102077211 */ /* 0x000fca00078e10ff */
[----:B------:R-:W2:Y:S01]  /*3bd0*/  LDL R2, [R7] ;  /* 0x0000000007027983 */ /* 0x000ea20000100800 */
[----:B------:R-:W0:Y:S01]  /*3be0*/  LDCU.U8 UR5, c[0x3][UR4+0x1] ;  /* 0x00c00020040577ac */ /* 0x000e220008000000 */
[----:B------:R-:W-:Y:S01]  /*3bf0*/  BSSY.RECONVERGENT B2, `(.L_x_4) ;  /* 0x000000e000027945 */ /* 0x000fe20003800200 */
[----:B0-----:R-:W-:-:S04]  /*3c00*/  I2FP.F32.U32 R41, UR5 ;  /* 0x0000000500297c45 */ /* 0x001fc80008201000 */
[----:B------:R-:W0:Y:S02]  /*3c10*/  MUFU.RCP R4, R41 ;  /* 0x0000002900047308 */ /* 0x000e240000001000 */
[----:B0-----:R-:W-:-:S04]  /*3c20*/  FFMA R3, -R41, R4, 1 ;  /* 0x3f80000029037423 */ /* 0x001fc80000000104 */
[----:B------:R-:W-:Y:S01]  /*3c30*/  FFMA R3, R4, R3, R4 ;  /* 0x0000000304037223 */ /* 0x000fe20000000004 */
[----:B--2---:R-:W-:-:S04]  /*3c40*/  FMUL R2, R2, 0.25 ;  /* 0x3e80000002027820 */ /* 0x004fc80000400000 */
[----:B------:R-:W0:Y:S01]  /*3c50*/  FCHK P0, R2, R41 ;  /* 0x0000002902007302 */ /* 0x000e220000000000 */
[----:B------:R-:W-:-:S04]  /*3c60*/  FFMA R4, R2, R3, RZ ;  /* 0x0000000302047223 */ /* 0x000fc800000000ff */
[----:B------:R-:W-:-:S04]  /*3c70*/  FFMA R6, -R41, R4, R2 ;  /* 0x0000000429067223 */ /* 0x000fc80000000102 */
[----:B------:R-:W-:Y:S01]  /*3c80*/  FFMA R3, R3, R6, R4 ;  /* 0x0000000603037223 */ /* 0x000fe20000000004 */
[----:B0-----:R-:W-:Y:S06]  /*3c90*/  @!P0 BRA `(.L_x_5) ;  /* 0x00000000000c8947 */ /* 0x001fec0003800000 */
[----:B------:R-:W-:-:S07]  /*3ca0*/  MOV R40, 0x3cc0 ;  /* 0x00003cc000287802 */ /* 0x000fce0000000f00 */
[----:B------:R-:W-:Y:S05]  /*3cb0*/  CALL.REL.NOINC `($__internal_0_$__cuda_sm3x_div_rn_noftz_f32_slowpath) ;  /* 0x0000005800a87944 */ /* 0x000fea0003c00000 */
[----:B------:R-:W-:-:S07]  /*3cc0*/  IMAD.MOV.U32 R3, RZ, RZ, R2 ;  /* 0x000000ffff037224 */ /* 0x000fce00078e0002 */
.L_x_5:
[----:B------:R-:W-:Y:S05]  /*3cd0*/  BSYNC.RECONVERGENT B2 ;  /* 0x0000000000027941 */ /* 0x000fea0003800200 */
.L_x_4:
        /* <DEDUP_REMOVED lines=19> */
[----:B------:R-:W-:-:S07]  /*3e10*/  MOV R4, R2 ;  /* 0x0000000200047202 */ /* 0x000fce0000000f00 */
.L_x_7:
[----:B------:R-:W-:Y:S05]  /*3e20*/  BSYNC.RECONVERGENT B2 ;  /* 0x0000000000027941 */ /* 0x000fea0003800200 */
.L_x_6:
[----:B------:R-:W0:Y:S01]  /*3e30*/  LDC.U8 R2, c[0x3][0xc3] ;  /* 0x00c030c0ff027b82 */ /* 0x000e220000000000 */
[----:B------:R-:W0:Y:S02]  /*3e40*/  LDCU.U8 UR5, c[0x3][0x83] ;  /* 0x00c01060ff0577ac */ /* 0x000e240008000000 */
[----:B0-----:R-:W-:-:S05]  /*3e50*/  LEA R2, R2, UR5, 0x3 ;  /* 0x0000000502027c11 */ /* 0x001fca000f8e18ff */
[----:B------:R-:W-:-:S05]  /*3e60*/  IMAD.U32 R9, R2, 0x4, R1 ;  /* 0x0000000402097824 */ /* 0x000fca00078e0001 */
        /* <DEDUP_REMOVED lines=16> */
.L_x_9:
[----:B------:R-:W-:Y:S05]  /*3f70*/  BSYNC.RECONVERGENT B2 ;  /* 0x0000000000027941 */ /* 0x000fea0003800200 */
.L_x_8:
[----:B------:R-:W0:Y:S01]  /*3f80*/  LDC R2, c[0x3][0xc4] ;  /* 0x00c03100ff027b82 */ /* 0x000e220000000800 */
[----:B------:R-:W1:Y:S01]  /*3f90*/  LDCU.U8 UR5, c[0x3][0x84] ;  /* 0x00c01080ff0577ac */ /* 0x000e620008000000 */
[----:B0-----:R-:W-:-:S04]  /*3fa0*/  LOP3.LUT R2, R2, 0xff, RZ, 0xc0, !PT ;  /* 0x000000ff02027812 */ /* 0x001fc800078ec0ff */
[----:B-1----:R-:W-:-:S04]  /*3fb0*/  LEA R2, R2, UR5, 0x3 ;  /* 0x0000000502027c11 */ /* 0x002fc8000f8e18ff */
        /* <DEDUP_REMOVED lines=17> */
.L_x_11:
[----:B------:R-:W-:Y:S05]  /*40d0*/  BSYNC.RECONVERGENT B2 ;  /* 0x0000000000027941 */ /* 0x000fea0003800200 */
.L_x_10:
        /* <DEDUP_REMOVED lines=20> */
.L_x_13:
[----:B------:R-:W-:Y:S05]  /*4220*/  BSYNC.RECONVERGENT B2 ;  /* 0x0000000000027941 */ /* 0x000fea0003800200 */
.L_x_12:
        /* <DEDUP_REMOVED lines=20> */
.L_x_15:
[----:B------:R-:W-:Y:S05]  /*4370*/  BSYNC.RECONVERGENT B2 ;  /* 0x0000000000027941 */ /* 0x000fea0003800200 */
.L_x_14:
        /* <DEDUP_REMOVED lines=20> */
.L_x_17:
[----:B------:R-:W-:Y:S05]  /*44c0*/  BSYNC.RECONVERGENT B2 ;  /* 0x0000000000027941 */ /* 0x000fea0003800200 */
.L_x_16:
        /* <DEDUP_REMOVED lines=21> */
.L_x_19:
[----:B------:R-:W-:Y:S05]  /*4620*/  BSYNC.RECONVERGENT B2 ;  /* 0x0000000000027941 */ /* 0x000fea0003800200 */
.L_x_18:
        /* <DEDUP_REMOVED lines=20> */
.L_x_21:
[----:B------:R-:W-:Y:S05]  /*4770*/  BSYNC.RECONVERGENT B2 ;  /* 0x0000000000027941 */ /* 0x000fea0003800200 */
.L_x_20:
        /* <DEDUP_REMOVED lines=20> */
.L_x_23:
[----:B------:R-:W-:Y:S05]  /*48c0*/  BSYNC.RECONVERGENT B2 ;  /* 0x0000000000027941 */ /* 0x000fea0003800200 */
.L_x_22:
        /* <DEDUP_REMOVED lines=20> */
.L_x_25:
[----:B------:R-:W-:Y:S05]  /*4a10*/  BSYNC.RECONVERGENT B2 ;  /* 0x0000000000027941 */ /* 0x000fea0003800200 */
.L_x_24:
[----:B------:R-:W0:Y:S01]  /*4a20*/  LDC R2, c[0x3][0xcc] ;  /* 0x00c03300ff027b82 */ /* 0x000e220000000800 */
[----:B------:R-:W1:Y:S01]  /*4a30*/  LDCU.U8 UR5, c[0x3][0x8c] ;  /* 0x00c01180ff0577ac */ /* 0x000e620008000000 */
[----:B0-----:R-:W-:-:S04]  /*4a40*/  LOP3.LUT R2, R2, 0xff, RZ, 0xc0, !PT ;  /* 0x000000ff02027812 */ /* 0x001fc800078ec0ff */
[----:B-1----:R-:W-:-:S05]  /*4a50*/  LEA R2, R2, UR5, 0x3 ;  /* 0x0000000502027c11 */ /* 0x002fca000f8e18ff */
        /* <DEDUP_REMOVED lines=17> */
.L_x_27:
[----:B------:R-:W-:Y:S05]  /*4b70*/  BSYNC.RECONVERGENT B2 ;  /* 0x0000000000027941 */ /* 0x000fea0003800200 */
.L_x_26:
        /* <DEDUP_REMOVED lines=20> */
.L_x_29:
[----:B------:R-:W-:Y:S05]  /*4cc0*/  BSYNC.RECONVERGENT B2 ;  /* 0x0000000000027941 */ /* 0x000fea0003800200 */
.L_x_28:
        /* <DEDUP_REMOVED lines=20> */
.L_x_31:
[----:B------:R-:W-:Y:S05]  /*4e10*/  BSYNC.RECONVERGENT B2 ;  /* 0x0000000000027941 */ /* 0x000fea0003800200 */
.L_x_30:
        /* <DEDUP_REMOVED lines=20> */
.L_x_33:
[----:B------:R-:W-:Y:S05]  /*4f60*/  BSYNC.RECONVERGENT B2 ;  /* 0x0000000000027941 */ /* 0x000fea0003800200 */
.L_x_32:
        /* <DEDUP_REMOVED lines=21> */
.L_x_35:
[----:B------:R-:W-:Y:S05]  /*50c0*/  BSYNC.RECONVERGENT B2 ;  /* 0x0000000000027941 */ /* 0x000fea0003800200 */
.L_x_34:
        /* <DEDUP_REMOVED lines=20> */
.L_x_37:
[----:B------:R-:W-:Y:S05]  /*5210*/  BSYNC.RECONVERGENT B2 ;  /* 0x0000000000027941 */ /* 0x000fea0003800200 */
.L_x_36:
        /* <DEDUP_REMOVED lines=20> */
.L_x_39:
[----:B------:R-:W-:Y:S05]  /*5360*/  BSYNC.RECONVERGENT B2 ;  /* 0x0000000000027941 */ /* 0x000fea0003800200 */
.L_x_38:
        /* <DEDUP_REMOVED lines=20> */
.L_x_41:
[----:B------:R-:W-:Y:S05]  /*54b0*/  BSYNC.RECONVERGENT B2 ;  /* 0x0000000000027941 */ /* 0x000fea0003800200 */
.L_x_40:
        /* <DEDUP_REMOVED lines=21> */
.L_x_43:
[----:B------:R-:W-:Y:S05]  /*5610*/  BSYNC.RECONVERGENT B2 ;  /* 0x0000000000027941 */ /* 0x000fea0003800200 */
.L_x_42:
        /* <DEDUP_REMOVED lines=20> */
.L_x_45:
[----:B------:R-:W-:Y:S05]  /*5760*/  BSYNC.RECONVERGENT B2 ;  /* 0x0000000000027941 */ /* 0x000fea0003800200 */
.L_x_44:
        /* <DEDUP_REMOVED lines=20> */
.L_x_47:
[----:B------:R-:W-:Y:S05]  /*58b0*/  BSYNC.RECONVERGENT B2 ;  /* 0x0000000000027941 */ /* 0x000fea0003800200 */
.L_x_46:
        /* <DEDUP_REMOVED lines=20> */
.L_x_49:
[----:B------:R-:W-:Y:S05]  /*5a00*/  BSYNC.RECONVERGENT B2 ;  /* 0x0000000000027941 */ /* 0x000fea0003800200 */
.L_x_48:
        /* <DEDUP_REMOVED lines=21> */
.L_x_51:
[----:B------:R-:W-:Y:S05]  /*5b60*/  BSYNC.RECONVERGENT B2 ;  /* 0x0000000000027941 */ /* 0x000fea0003800200 */
.L_x_50:
        /* <DEDUP_REMOVED lines=20> */
.L_x_53:
[----:B------:R-:W-:Y:S05]  /*5cb0*/  BSYNC.RECONVERGENT B2 ;  /* 0x0000000000027941 */ /* 0x000fea0003800200 */
.L_x_52:
        /* <DEDUP_REMOVED lines=20> */
.L_x_55:
[----:B------:R-:W-:Y:S05]  /*5e00*/  BSYNC.RECONVERGENT B2 ;  /* 0x0000000000027941 */ /* 0x000fea0003800200 */
.L_x_54:
        /* <DEDUP_REMOVED lines=20> */
.L_x_57:
[----:B------:R-:W-:Y:S05]  /*5f50*/  BSYNC.RECONVERGENT B2 ;  /* 0x0000000000027941 */ /* 0x000fea0003800200 */
.L_x_56:
        /* <DEDUP_REMOVED lines=21> */
.L_x_59:
[----:B------:R-:W-:Y:S05]  /*60b0*/  BSYNC.RECONVERGENT B2 ;  /* 0x0000000000027941 */ /* 0x000fea0003800200 */
.L_x_58:
        /* <DEDUP_REMOVED lines=20> */
.L_x_61:
[----:B------:R-:W-:Y:S05]  /*6200*/  BSYNC.RECONVERGENT B2 ;  /* 0x0000000000027941 */ /* 0x000fea0003800200 */
.L_x_60:
        /* <DEDUP_REMOVED lines=20> */
.L_x_63:
[----:B------:R-:W-:Y:S05]  /*6350*/  BSYNC.RECONVERGENT B2 ;  /* 0x0000000000027941 */ /* 0x000fea0003800200 */
.L_x_62:
        /* <DEDUP_REMOVED lines=20> */
.L_x_65:
[----:B------:R-:W-:Y:S05]  /*64a0*/  BSYNC.RECONVERGENT B2 ;  /* 0x0000000000027941 */ /* 0x000fea0003800200 */
.L_x_64:
        /* <DEDUP_REMOVED lines=21> */
.L_x_67:
[----:B------:R-:W-:Y:S05]  /*6600*/  BSYNC.RECONVERGENT B2 ;  /* 0x0000000000027941 */ /* 0x000fea0003800200 */
.L_x_66:
        /* <DEDUP_REMOVED lines=20> */
.L_x_69:
[----:B------:R-:W-:Y:S05]  /*6750*/  BSYNC.RECONVERGENT B2 ;  /* 0x0000000000027941 */ /* 0x000fea0003800200 */
.L_x_68:
        /* <DEDUP_REMOVED lines=20> */
.L_x_71:
[----:B------:R-:W-:Y:S05]  /*68a0*/  BSYNC.RECONVERGENT B2 ;  /* 0x0000000000027941 */ /* 0x000fea0003800200 */
.L_x_70:
        /* <DEDUP_REMOVED lines=20> */
.L_x_73:
[----:B------:R-:W-:Y:S05]  /*69f0*/  BSYNC.RECONVERGENT B2 ;  /* 0x0000000000027941 */ /* 0x000fea0003800200 */
.L_x_72:
        /* <DEDUP_REMOVED lines=21> */
.L_x_75:
[----:B------:R-:W-:Y:S05]  /*6b50*/  BSYNC.RECONVERGENT B2 ;  /* 0x0000000000027941 */ /* 0x000fea0003800200 */
.L_x_74:
        /* <DEDUP_REMOVED lines=20> */
.L_x_77:
[----:B------:R-:W-:Y:S05]  /*6ca0*/  BSYNC.RECONVERGENT B2 ;  /* 0x0000000000027941 */ /* 0x000fea0003800200 */
.L_x_76:
        /* <DEDUP_REMOVED lines=20> */
.L_x_79:
[----:B------:R-:W-:Y:S05]  /*6df0*/  BSYNC.RECONVERGENT B2 ;  /* 0x0000000000027941 */ /* 0x000fea0003800200 */
.L_x_78:
        /* <DEDUP_REMOVED lines=20> */
.L_x_81:
[----:B------:R-:W-:Y:S05]  /*6f40*/  BSYNC.RECONVERGENT B2 ;  /* 0x0000000000027941 */ /* 0x000fea0003800200 */
.L_x_80:
        /* <DEDUP_REMOVED lines=21> */
.L_x_83:
[----:B------:R-:W-:Y:S05]  /*70a0*/  BSYNC.RECONVERGENT B2 ;  /* 0x0000000000027941 */ /* 0x000fea0003800200 */
.L_x_82:
        /* <DEDUP_REMOVED lines=20> */
.L_x_85:
[----:B------:R-:W-:Y:S05]  /*71f0*/  BSYNC.RECONVERGENT B2 ;  /* 0x0000000000027941 */ /* 0x000fea0003800200 */
.L_x_84:
        /* <DEDUP_REMOVED lines=20> */
.L_x_87:
[----:B------:R-:W-:Y:S05]  /*7340*/  BSYNC.RECONVERGENT B2 ;  /* 0x0000000000027941 */ /* 0x000fea0003800200 */
.L_x_86:
        /* <DEDUP_REMOVED lines=20> */
.L_x_89:
[----:B------:R-:W-:Y:S05]  /*7490*/  BSYNC.RECONVERGENT B2 ;  /* 0x0000000000027941 */ /* 0x000fea0003800200 */
.L_x_88:
        /* <DEDUP_REMOVED lines=21> */
.L_x_91:
[----:B------:R-:W-:Y:S05]  /*75f0*/  BSYNC.RECONVERGENT B2 ;  /* 0x0000000000027941 */ /* 0x000fea0003800200 */
.L_x_90:
        /* <DEDUP_REMOVED lines=20> */
.L_x_93:
[----:B------:R-:W-:Y:S05]  /*7740*/  BSYNC.RECONVERGENT B2 ;  /* 0x0000000000027941 */ /* 0x000fea0003800200 */
.L_x_92:
        /* <DEDUP_REMOVED lines=20> */
.L_x_95:
[----:B------:R-:W-:Y:S05]  /*7890*/  BSYNC.RECONVERGENT B2 ;  /* 0x0000000000027941 */ /* 0x000fea0003800200 */
.L_x_94:
        /* <DEDUP_REMOVED lines=20> */
.L_x_97:
[----:B------:R-:W-:Y:S05]  /*79e0*/  BSYNC.RECONVERGENT B2 ;  /* 0x0000000000027941 */ /* 0x000fea0003800200 */
.L_x_96:
        /* <DEDUP_REMOVED lines=21> */
.L_x_99:
[----:B------:R-:W-:Y:S05]  /*7b40*/  BSYNC.RECONVERGENT B2 ;  /* 0x0000000000027941 */ /* 0x000fea0003800200 */
.L_x_98:
        /* <DEDUP_REMOVED lines=20> */
.L_x_101:
[----:B------:R-:W-:Y:S05]  /*7c90*/  BSYNC.RECONVERGENT B2 ;  /* 0x0000000000027941 */ /* 0x000fea0003800200 */
.L_x_100:
        /* <DEDUP_REMOVED lines=20> */
.L_x_103:
[----:B------:R-:W-:Y:S05]  /*7de0*/  BSYNC.RECONVERGENT B2 ;  /* 0x0000000000027941 */ /* 0x000fea0003800200 */
.L_x_102:
        /* <DEDUP_REMOVED lines=20> */
.L_x_105:
[----:B------:R-:W-:Y:S05]  /*7f30*/  BSYNC.RECONVERGENT B2 ;  /* 0x0000000000027941 */ /* 0x000fea0003800200 */
.L_x_104:
        /* <DEDUP_REMOVED lines=21> */
.L_x_107:
[----:B------:R-:W-:Y:S05]  /*8090*/  BSYNC.RECONVERGENT B2 ;  /* 0x0000000000027941 */ /* 0x000fea0003800200 */
.L_x_106:
        /* <DEDUP_REMOVED lines=20> */
.L_x_109:
[----:B------:R-:W-:Y:S05]  /*81e0*/  BSYNC.RECONVERGENT B2 ;  /* 0x0000000000027941 */ /* 0x000fea0003800200 */
.L_x_108:
        /* <DEDUP_REMOVED lines=20> */
.L_x_111:
[----:B------:R-:W-:Y:S05]  /*8330*/  BSYNC.RECONVERGENT B2 ;  /* 0x0000000000027941 */ /* 0x000fea0003800200 */
.L_x_110:
        /* <DEDUP_REMOVED lines=20> */
.L_x_113:
[----:B------:R-:W-:Y:S05]  /*8480*/  BSYNC.RECONVERGENT B2 ;  /* 0x0000000000027941 */ /* 0x000fea0003800200 */
.L_x_112:
        /* <DEDUP_REMOVED lines=21> */
.L_x_115:
[----:B------:R-:W-:Y:S05]  /*85e0*/  BSYNC.RECONVERGENT B2 ;  /* 0x0000000000027941 */ /* 0x000fea0003800200 */
.L_x_114:
        /* <DEDUP_REMOVED lines=20> */
.L_x_117:
[----:B------:R-:W-:Y:S05]  /*8730*/  BSYNC.RECONVERGENT B2 ;  /* 0x0000000000027941 */ /* 0x000fea0003800200 */
.L_x_116:
        /* <DEDUP_REMOVED lines=20> */
.L_x_119:
[----:B------:R-:W-:Y:S05]  /*8880*/  BSYNC.RECONVERGENT B2 ;  /* 0x0000000000027941 */ /* 0x000fea0003800200 */
.L_x_118:
        /* <DEDUP_REMOVED lines=20> */
.L_x_121:
[----:B------:R-:W-:Y:S05]  /*89d0*/  BSYNC.RECONVERGENT B2 ;  /* 0x0000000000027941 */ /* 0x000fea0003800200 */
.L_x_120:
        /* <DEDUP_REMOVED lines=21> */
.L_x_123:
[----:B------:R-:W-:Y:S05]  /*8b30*/  BSYNC.RECONVERGENT B2 ;  /* 0x0000000000027941 */ /* 0x000fea0003800200 */
.L_x_122:
        /* <DEDUP_REMOVED lines=20> */
.L_x_125:
[----:B------:R-:W-:Y:S05]  /*8c80*/  BSYNC.RECONVERGENT B2 ;  /* 0x0000000000027941 */ /* 0x000fea0003800200 */
.L_x_124:
        /* <DEDUP_REMOVED lines=20> */
.L_x_127:
[----:B------:R-:W-:Y:S05]  /*8dd0*/  BSYNC.RECONVERGENT B2 ;  /* 0x0000000000027941 */ /* 0x000fea0003800200 */
.L_x_126:
        /* <DEDUP_REMOVED lines=20> */
.L_x_129:
[----:B------:R-:W-:Y:S05]  /*8f20*/  BSYNC.RECONVERGENT B2 ;  /* 0x0000000000027941 */ /* 0x000fea0003800200 */
.L_x_128:
[----:B------:R-:W-:Y:S08]  /*8f30*/  F2I.NTZ R2, R6 ;  /* 0x0000000600027305 */ /* 0x000ff00000203100 */
[----:B------:R0:W-:Y:S08]  /*8f40*/  F2I.NTZ R41, R7 ;  /* 0x0000000700297305 */ /* 0x0001f00000203100 */
[----:B------:R-:W1:Y:S01]  /*8f50*/  F2I.NTZ R5, R5 ;  /* 0x0000000500057305 */ /* 0x000e620000203100 */
[----:B0-----:R-:W0:Y:S07]  /*8f60*/  LDC.64 R6, c[0x0][0x398] ;  /* 0x0000e600ff067b82 */ /* 0x001e2e0000000a00 */
[----:B------:R-:W2:Y:S08]  /*8f70*/  F2I.NTZ R3, R3 ;  /* 0x0000000300037305 */ /* 0x000eb00000203100 */
[----:B------:R-:W3:Y:S08]  /*8f80*/  F2I.NTZ R9, R9 ;  /* 0x0000000900097305 */ /* 0x000ef00000203100 */
[----:B------:R-:W4:Y:S01]  /*8f90*/  F2I.NTZ R4, R4 ;  /* 0x0000000400047305 */ /* 0x000f220000203100 */
[----:B0-----:R-:W-:-:S05]  /*8fa0*/  IMAD.WIDE.U32 R6, R0, 0x2, R6 ;  /* 0x0000000200067825 */ /* 0x001fca00078e0006 */
[----:B-1----:R-:W-:Y:S02]  /*8fb0*/  STG.E.U16 desc[UR6][R6.64], R5 ;  /* 0x0000000506007986 */ /* 0x002fe4000c101506 */
[----:B------:R-:W0:Y:S02]  /*8fc0*/  F2I.NTZ R8, R8 ;  /* 0x0000000800087305 */ /* 0x000e240000203100 */
[----:B--2---:R1:W-:Y:S04]  /*8fd0*/  STG.E.U16 desc[UR6][R6.64+0x2], R3 ;  /* 0x0000020306007986 */ /* 0x0043e8000c101506 */
[----:B---3--:R2:W-:Y:S02]  /*8fe0*/  STG.E.U16 desc[UR6][R6.64+0xc], R9 ;  /* 0x00000c0906007986 */ /* 0x0085e4000c101506 */
[----:B------:R-:W3:Y:S02]  /*8ff0*/  F2I.NTZ R10, R10 ;  /* 0x0000000a000a7305 */ /* 0x000ee40000203100 */
[----:B----4-:R-:W-:Y:S04]  /*9000*/  STG.E.U16 desc[UR6][R6.64+0x4], R4 ;  /* 0x0000040406007986 */ /* 0x010fe8000c101506 */
[----:B------:R-:W-:Y:S02]  /*9010*/  STG.E.U16 desc[UR6][R6.64+0x6], R2 ;  /* 0x0000060206007986 */ /* 0x000fe4000c101506 */
[----:B------:R-:W4:Y:S02]  /*9020*/  F2I.NTZ R11, R11 ;  /* 0x0000000b000b7305 */ /* 0x000f240000203100 */
[----:B------:R-:W-:Y:S04]  /*9030*/  STG.E.U16 desc[UR6][R6.64+0x8], R41 ;  /* 0x0000082906007986 */ /* 0x000fe8000c101506 */
[----:B0-----:R-:W-:Y:S02]  /*9040*/  STG.E.U16 desc[UR6][R6.64+0xa], R8 ;  /* 0x00000a0806007986 */ /* 0x001fe4000c101506 */
[----:B------:R-:W0:Y:S02]  /*9050*/  F2I.NTZ R12, R12 ;  /* 0x0000000c000c7305 */ /* 0x000e240000203100 */
[----:B---3--:R-:W-:Y:S04]  /*9060*/  STG.E.U16 desc[UR6][R6.64+0xe], R10 ;  /* 0x00000e0a06007986 */ /* 0x008fe8000c101506 */
[----:B----4-:R-:W-:Y:S02]  /*9070*/  STG.E.U16 desc[UR6][R6.64+0x10], R11 ;  /* 0x0000100b06007986 */ /* 0x010fe4000c101506 */
[----:B------:R-:W3:Y:S02]  /*9080*/  F2I.NTZ R13, R13 ;  /* 0x0000000d000d7305 */ /* 0x000ee40000203100 */
[----:B0-----:R-:W-:Y:S06]  /*9090*/  STG.E.U16 desc[UR6][R6.64+0x12], R12 ;  /* 0x0000120c06007986 */ /* 0x001fec000c101506 */
[----:B------:R-:W0:Y:S01]  /*90a0*/  F2I.NTZ R14, R14 ;  /* 0x0000000e000e7305 */ /* 0x000e220000203100 */
[----:B---3--:R-:W-:Y:S07]  /*90b0*/  STG.E.U16 desc[UR6][R6.64+0x14], R13 ;  /* 0x0000140d06007986 */ /* 0x008fee000c101506 */
[----:B------:R-:W3:Y:S01]  /*90c0*/  F2I.NTZ R15, R15 ;  /* 0x0000000f000f7305 */ /* 0x000ee20000203100 */
[----:B0-----:R-:W-:Y:S07]  /*90d0*/  STG.E.U16 desc[UR6][R6.64+0x16], R14 ;  /* 0x0000160e06007986 */ /* 0x001fee000c101506 */
        /* <DEDUP_REMOVED lines=92> */
[----:B-1----:R-:W0:Y:S01]  /*96a0*/  F2I.NTZ R3, R64 ;  /* 0x0000004000037305 */ /* 0x002e220000203100 */
[----:B---3--:R-:W-:Y:S07]  /*96b0*/  STG.E.U16 desc[UR6][R6.64+0x74], R63 ;  /* 0x0000743f06007986 */ /* 0x008fee000c101506 */
[----:B------:R-:W1:Y:S01]  /*96c0*/  F2I.NTZ R65, R65 ;  /* 0x0000004100417305 */ /* 0x000e620000203100 */
[----:B0-----:R-:W-:Y:S07]  /*96d0*/  STG.E.U16 desc[UR6][R6.64+0x76], R3 ;  /* 0x0000760306007986 */ /* 0x001fee000c101506 */
[----:B------:R-:W0:Y:S01]  /*96e0*/  F2I.NTZ R5, R66 ;  /* 0x0000004200057305 */ /* 0x000e220000203100 */
[----:B-1----:R-:W-:Y:S07]  /*96f0*/  STG.E.U16 desc[UR6][R6.64+0x78], R65 ;  /* 0x0000784106007986 */ /* 0x002fee000c101506 */
[----:B------:R-:W1:Y:S01]  /*9700*/  F2I.NTZ R67, R67 ;  /* 0x0000004300437305 */ /* 0x000e620000203100 */
[----:B0-----:R-:W-:Y:S07]  /*9710*/  STG.E.U16 desc[UR6][R6.64+0x7a], R5 ;  /* 0x00007a0506007986 */ /* 0x001fee000c101506 */
[----:B--2---:R-:W0:Y:S01]  /*9720*/  F2I.NTZ R9, R40 ;  /* 0x0000002800097305 */ /* 0x004e220000203100 */
[----:B-1----:R-:W-:Y:S04]  /*9730*/  STG.E.U16 desc[UR6][R6.64+0x7c], R67 ;  /* 0x00007c4306007986 */ /* 0x002fe8000c101506 */
[----:B0-----:R-:W-:Y:S01]  /*9740*/  STG.E.U16 desc[UR6][R6.64+0x7e], R9 ;  /* 0x00007e0906007986 */ /* 0x001fe2000c101506 */
[----:B------:R-:W-:Y:S05]  /*9750*/  EXIT ;  /* 0x000000000000794d */ /* 0x000fea0003800000 */
        .weak           $__internal_0_$__cuda_sm3x_div_rn_noftz_f32_slowpath
        .type           $__internal_0_$__cuda_sm3x_div_rn_noftz_f32_slowpath,@function
        .size           $__internal_0_$__cuda_sm3x_div_rn_noftz_f32_slowpath,(.L_x_142 - $__internal_0_$__cuda_sm3x_div_rn_noftz_f32_slowpath)
$__internal_0_$__cuda_sm3x_div_rn_noftz_f32_slowpath:
[----:B------:R-:W-:Y:S01]  /*9760*/  SHF.R.U32.HI R69, RZ, 0x17, R41 ;  /* 0x00000017ff457819 */ /* 0x000fe20000011629 */
[----:B------:R-:W-:Y:S01]  /*9770*/  BSSY.RECONVERGENT B0, `(.L_x_130) ;  /* 0x0000062000007945 */ /* 0x000fe20003800200 */
[----:B------:R-:W-:Y:S02]  /*9780*/  SHF.R.U32.HI R70, RZ, 0x17, R2 ;  /* 0x00000017ff467819 */ /* 0x000fe40000011602 */
[----:B------:R-:W-:Y:S02]  /*9790*/  LOP3.LUT R69, R69, 0xff, RZ, 0xc0, !PT ;  /* 0x000000ff45457812 */ /* 0x000fe400078ec0ff */
[----:B------:R-:W-:Y:S02]  /*97a0*/  LOP3.LUT R70, R70, 0xff, RZ, 0xc0, !PT ;  /* 0x000000ff46467812 */ /* 0x000fe400078ec0ff */
[----:B------:R-:W-:-:S03]  /*97b0*/  IADD3 R72, PT, PT, R69, -0x1, RZ ;  /* 0xffffffff45487810 */ /* 0x000fc60007ffe0ff */
[----:B------:R-:W-:Y:S01]  /*97c0*/  VIADD R71, R70, 0xffffffff ;  /* 0xffffffff46477836 */ /* 0x000fe20000000000 */
[----:B------:R-:W-:-:S04]  /*97d0*/  ISETP.GT.U32.AND P0, PT, R72, 0xfd, PT ;  /* 0x000000fd4800780c */ /* 0x000fc80003f04070 */
[----:B------:R-:W-:-:S13]  /*97e0*/  ISETP.GT.U32.OR P0, PT, R71, 0xfd, P0 ;  /* 0x000000fd4700780c */ /* 0x000fda0000704470 */
[----:B------:R-:W-:Y:S01]  /*97f0*/  @!P0 MOV R68, RZ ;  /* 0x000000ff00448202 */ /* 0x000fe20000000f00 */
[----:B------:R-:W-:Y:S06]  /*9800*/  @!P0 BRA `(.L_x_131) ;  /* 0x00000000005c8947 */ /* 0x000fec0003800000 */
[----:B------:R-:W-:Y:S02]  /*9810*/  FSETP.GTU.FTZ.AND P0, PT, |R2|, +INF , PT ;  /* 0x7f8000000200780b */ /* 0x000fe40003f1c200 */
[----:B------:R-:W-:-:S04]  /*9820*/  FSETP.GTU.FTZ.AND P1, PT, |R41|, +INF , PT ;  /* 0x7f8000002900780b */ /* 0x000fc80003f3c200 */
[----:B------:R-:W-:-:S13]  /*9830*/  PLOP3.LUT P0, PT, P0, P1, PT, 0xf8, 0x8f ;  /* 0x00000000008f781c */ /* 0x000fda0000703f70 */
[----:B------:R-:W-:Y:S05]  /*9840*/  @P0 BRA `(.L_x_132) ;  /* 0x00000004004c0947 */ /* 0x000fea0003800000 */
[----:B------:R-:W-:-:S13]  /*9850*/  LOP3.LUT P0, RZ, R41, 0x7fffffff, R2, 0xc8, !PT ;  /* 0x7fffffff29ff7812 */ /* 0x000fda000780c802 */
[----:B------:R-:W-:Y:S05]  /*9860*/  @!P0 BRA `(.L_x_133) ;  /* 0x00000004003c8947 */ /* 0x000fea0003800000 */
[C---:B------:R-:W-:Y:S02]  /*9870*/  FSETP.NEU.FTZ.AND P0, PT, |R2|.reuse, +INF , PT ;  /* 0x7f8000000200780b */ /* 0x040fe40003f1d200 */
[----:B------:R-:W-:Y:S02]  /*9880*/  FSETP.NEU.FTZ.AND P2, PT, |R41|, +INF , PT ;  /* 0x7f8000002900780b */ /* 0x000fe40003f5d200 */
[----:B------:R-:W-:-:S11]  /*9890*/  FSETP.NEU.FTZ.AND P1, PT, |R2|, +INF , PT ;  /* 0x7f8000000200780b */ /* 0x000fd60003f3d200 */
[----:B------:R-:W-:Y:S05]  /*98a0*/  @!P2 BRA !P0, `(.L_x_133) ;  /* 0x00000004002ca947 */ /* 0x000fea0004000000 */
[----:B------:R-:W-:-:S04]  /*98b0*/  LOP3.LUT P0, RZ, R2, 0x7fffffff, RZ, 0xc0, !PT ;  /* 0x7fffffff02ff7812 */ /* 0x000fc8000780c0ff */
[----:B------:R-:W-:-:S13]  /*98c0*/  PLOP3.LUT P0, PT, P2, P0, PT, 0x2f, 0xf2 ;  /* 0x0000000000f2781c */ /* 0x000fda0001700577 */
[----:B------:R-:W-:Y:S05]  /*98d0*/  @P0 BRA `(.L_x_134) ;  /* 0x0000000400180947 */ /* 0x000fea0003800000 */
[----:B------:R-:W-:-:S04]  /*98e0*/  LOP3.LUT P0, RZ, R41, 0x7fffffff, RZ, 0xc0, !PT ;  /* 0x7fffffff29ff7812 */ /* 0x000fc8000780c0ff */
[----:B------:R-:W-:-:S13]  /*98f0*/  PLOP3.LUT P0, PT, P1, P0, PT, 0x2f, 0xf2 ;  /* 0x0000000000f2781c */ /* 0x000fda0000f00577 */
[----:B------:R-:W-:Y:S05]  /*9900*/  @P0 BRA `(.L_x_135) ;  /* 0x0000000400000947 */ /* 0x000fea0003800000 */
[----:B------:R-:W-:Y:S02]  /*9910*/  ISETP.GE.AND P0, PT, R71, RZ, PT ;  /* 0x000000ff4700720c */ /* 0x000fe40003f06270 */
[----:B------:R-:W-:-:S11]  /*9920*/  ISETP.GE.AND P1, PT, R72, RZ, PT ;  /* 0x000000ff4800720c */ /* 0x000fd60003f26270 */
[----:B------:R-:W-:Y:S01]  /*9930*/  @P0 MOV R68, RZ ;  /* 0x000000ff00440202 */ /* 0x000fe20000000f00 */
[----:B------:R-:W-:Y:S02]  /*9940*/  @!P0 IMAD.MOV.U32 R68, RZ, RZ, -0x40 ;  /* 0xffffffc0ff448424 */ /* 0x000fe400078e00ff */
[----:B------:R-:W-:Y:S01]  /*9950*/  @!P0 FFMA R2, R2, 1.84467440737095516160e+19, RZ ;  /* 0x5f80000002028823 */ /* 0x000fe200000000ff */
[----:B------:R-:W-:Y:S02]  /*9960*/  @!P1 FFMA R41, R41, 1.84467440737095516160e+19, RZ ;  /* 0x5f80000029299823 */ /* 0x000fe400000000ff */
[----:B------:R-:W-:-:S07]  /*9970*/  @!P1 IADD3 R68, PT, PT, R68, 0x40, RZ ;  /* 0x0000004044449810 */ /* 0x000fce0007ffe0ff */
.L_x_131:
[----:B------:R-:W-:Y:S01]  /*9980*/  LEA R72, R69, 0xc0800000, 0x17 ;  /* 0xc080000045487811 */ /* 0x000fe200078eb8ff */
[----:B------:R-:W-:Y:S01]  /*9990*/  VIADD R70, R70, 0xffffff81 ;  /* 0xffffff8146467836 */ /* 0x000fe20000000000 */
[----:B------:R-:W-:Y:S02]  /*99a0*/  BSSY.RECONVERGENT B1, `(.L_x_136) ;  /* 0x0000035000017945 */ /* 0x000fe40003800200 */
[----:B------:R-:W-:Y:S01]  /*99b0*/  IADD3 R73, PT, PT, -R72, R41, RZ ;  /* 0x0000002948497210 */ /* 0x000fe20007ffe1ff */
[C---:B------:R-:W-:Y:S01]  /*99c0*/  IMAD R2, R70.reuse, -0x800000, R2 ;  /* 0xff80000046027824 */ /* 0x040fe200078e0202 */
[----:B------:R-:W-:Y:S02]  /*99d0*/  IADD3 R69, PT, PT, R70, 0x7f, -R69 ;  /* 0x0000007f46457810 */ /* 0x000fe40007ffe845 */
[----:B------:R-:W0:Y:S01]  /*99e0*/  MUFU.RCP R72, R73 ;  /* 0x0000004900487308 */ /* 0x000e220000001000 */
[----:B------:R-:W-:Y:S01]  /*99f0*/  FADD.FTZ R71, -R73, -RZ ;  /* 0x800000ff49477221 */ /* 0x000fe20000010100 */
[----:B------:R-:W-:-:S03]  /*9a00*/  IADD3 R69, PT, PT, R69, R68, RZ ;  /* 0x0000004445457210 */ /* 0x000fc60007ffe0ff */
[----:B0-----:R-:W-:-:S04]  /*9a10*/  FFMA R41, R72, R71, 1 ;  /* 0x3f80000048297423 */ /* 0x001fc80000000047 */
[----:B------:R-:W-:-:S04]  /*9a20*/  FFMA R41, R72, R41, R72 ;  /* 0x0000002948297223 */ /* 0x000fc80000000048 */
[----:B------:R-:W-:-:S04]  /*9a30*/  FFMA R72, R2, R41, RZ ;  /* 0x0000002902487223 */ /* 0x000fc800000000ff */
[----:B------:R-:W-:-:S04]  /*9a40*/  FFMA R74, R71, R72, R2 ;  /* 0x00000048474a7223 */ /* 0x000fc80000000002 */
[----:B------:R-:W-:-:S04]  /*9a50*/  FFMA R72, R41, R74, R72 ;  /* 0x0000004a29487223 */ /* 0x000fc80000000048 */
[----:B------:R-:W-:-:S04]  /*9a60*/  FFMA R71, R71, R72, R2 ;  /* 0x0000004847477223 */ /* 0x000fc80000000002 */
[----:B------:R-:W-:-:S05]  /*9a70*/  FFMA R2, R41, R71, R72 ;  /* 0x0000004729027223 */ /* 0x000fca0000000048 */
[----:B------:R-:W-:-:S04]  /*9a80*/  SHF.R.U32.HI R68, RZ, 0x17, R2 ;  /* 0x00000017ff447819 */ /* 0x000fc80000011602 */
[----:B------:R-:W-:-:S04]  /*9a90*/  LOP3.LUT R68, R68, 0xff, RZ, 0xc0, !PT ;  /* 0x000000ff44447812 */ /* 0x000fc800078ec0ff */
[----:B------:R-:W-:-:S05]  /*9aa0*/  IADD3 R68, PT, PT, R68, R69, RZ ;  /* 0x0000004544447210 */ /* 0x000fca0007ffe0ff */
[----:B------:R-:W-:-:S05]  /*9ab0*/  VIADD R70, R68, 0xffffffff ;  /* 0xffffffff44467836 */ /* 0x000fca0000000000 */
[----:B------:R-:W-:-:S13]  /*9ac0*/  ISETP.GE.U32.AND P0, PT, R70, 0xfe, PT ;  /* 0x000000fe4600780c */ /* 0x000fda0003f06070 */
[----:B------:R-:W-:Y:S05]  /*9ad0*/  @!P0 BRA `(.L_x_137) ;  /* 0x0000000000808947 */ /* 0x000fea0003800000 */
[----:B------:R-:W-:-:S13]  /*9ae0*/  ISETP.GT.AND P0, PT, R68, 0xfe, PT ;  /* 0x000000fe4400780c */ /* 0x000fda0003f04270 */
[----:B------:R-:W-:Y:S05]  /*9af0*/  @P0 BRA `(.L_x_138) ;  /* 0x00000000006c0947 */ /* 0x000fea0003800000 */
[----:B------:R-:W-:-:S13]  /*9b00*/  ISETP.GE.AND P0, PT, R68, 0x1, PT ;  /* 0x000000014400780c */ /* 0x000fda0003f06270 */
[----:B------:R-:W-:Y:S05]  /*9b10*/  @P0 BRA `(.L_x_139) ;  /* 0x0000000000740947 */ /* 0x000fea0003800000 */
[----:B------:R-:W-:Y:S02]  /*9b20*/  ISETP.GE.AND P0, PT, R68, -0x18, PT ;  /* 0xffffffe84400780c */ /* 0x000fe40003f06270 */
[----:B------:R-:W-:-:S11]  /*9b30*/  LOP3.LUT R2, R2, 0x80000000, RZ, 0xc0, !PT ;  /* 0x8000000002027812 */ /* 0x000fd600078ec0ff */
[----:B------:R-:W-:Y:S05]  /*9b40*/  @!P0 BRA `(.L_x_139) ;  /* 0x0000000000688947 */ /* 0x000fea0003800000 */
[CCC-:B------:R-:W-:Y:S01]  /*9b50*/  FFMA.RZ R70, R41.reuse, R71.reuse, R72.reuse ;  /* 0x0000004729467223 */ /* 0x1c0fe2000000c048 */
[CCC-:B------:R-:W-:Y:S01]  /*9b60*/  FFMA.RP R69, R41.reuse, R71.reuse, R72.reuse ;  /* 0x0000004729457223 */ /* 0x1c0fe20000008048 */
[----:B------:R-:W-:Y:S01]  /*9b70*/  FFMA.RM R72, R41, R71, R72 ;  /* 0x0000004729487223 */ /* 0x000fe20000004048 */
[----:B------:R-:W-:Y:S02]  /*9b80*/  IADD3 R41, PT, PT, R68, 0x20, RZ ;  /* 0x0000002044297810 */ /* 0x000fe40007ffe0ff */
[----:B------:R-:W-:Y:S02]  /*9b90*/  LOP3.LUT R70, R70, 0x7fffff, RZ, 0xc0, !PT ;  /* 0x007fffff46467812 */ /* 0x000fe400078ec0ff */
[----:B------:R-:W-:Y:S02]  /*9ba0*/  FSETP.NEU.FTZ.AND P0, PT, R69, R72, PT ;  /* 0x000000484500720b */ /* 0x000fe40003f1d000 */
[----:B------:R-:W-:Y:S02]  /*9bb0*/  LOP3.LUT R70, R70, 0x800000, RZ, 0xfc, !PT ;  /* 0x0080000046467812 */ /* 0x000fe400078efcff */
[----:B------:R-:W-:-:S02]  /*9bc0*/  ISETP.NE.AND P2, PT, R68, RZ, PT ;  /* 0x000000ff4400720c */ /* 0x000fc40003f45270 */
[C---:B------:R-:W-:Y:S02]  /*9bd0*/  ISETP.NE.AND P1, PT, R68.reuse, RZ, PT ;  /* 0x000000ff4400720c */ /* 0x040fe40003f25270 */
[----:B------:R-:W-:Y:S02]  /*9be0*/  IADD3 R69, PT, PT, -R68, RZ, RZ ;  /* 0x000000ff44457210 */ /* 0x000fe40007ffe1ff */
[----:B------:R-:W-:Y:S02]  /*9bf0*/  SHF.L.U32 R41, R70, R41, RZ ;  /* 0x0000002946297219 */ /* 0x000fe400000006ff */
[----:B------:R-:W-:Y:S02]  /*9c00*/  SEL R69, R69, RZ, P2 ;  /* 0x000000ff45457207 */ /* 0x000fe40001000000 */
[----:B------:R-:W-:Y:S02]  /*9c10*/  ISETP.NE.AND P1, PT, R41, RZ, P1 ;  /* 0x000000ff2900720c */ /* 0x000fe40000f25270 */
[----:B------:R-:W-:-:S02]  /*9c20*/  SHF.R.U32.HI R69, RZ, R69, R70 ;  /* 0x00000045ff457219 */ /* 0x000fc40000011646 */
[----:B------:R-:W-:Y:S02]  /*9c30*/  PLOP3.LUT P0, PT, P0, P1, PT, 0xf8, 0x8f ;  /* 0x00000000008f781c */ /* 0x000fe40000703f70 */
[----:B------:R-:W-:Y:S02]  /*9c40*/  SHF.R.U32.HI R68, RZ, 0x1, R69 ;  /* 0x00000001ff447819 */ /* 0x000fe40000011645 */
[----:B------:R-:W-:-:S04]  /*9c50*/  SEL R41, RZ, 0x1, !P0 ;  /* 0x00000001ff297807 */ /* 0x000fc80004000000 */
[----:B------:R-:W-:-:S04]  /*9c60*/  LOP3.LUT R70, R41, 0x1, R68, 0xf8, !PT ;  /* 0x0000000129467812 */ /* 0x000fc800078ef844 */
[----:B------:R-:W-:-:S05]  /*9c70*/  LOP3.LUT R69, R70, R69, RZ, 0xc0, !PT ;  /* 0x0000004546457212 */ /* 0x000fca00078ec0ff */
[----:B------:R-:W-:-:S05]  /*9c80*/  IMAD.IADD R69, R68, 0x1, R69 ;  /* 0x0000000144457824 */ /* 0x000fca00078e0245 */
[----:B------:R-:W-:Y:S01]  /*9c90*/  LOP3.LUT R2, R69, R2, RZ, 0xfc, !PT ;  /* 0x0000000245027212 */ /* 0x000fe200078efcff */
[----:B------:R-:W-:Y:S06]  /*9ca0*/  BRA `(.L_x_139) ;  /* 0x0000000000107947 */ /* 0x000fec0003800000 */
.L_x_138:
[----:B------:R-:W-:-:S04]  /*9cb0*/  LOP3.LUT R2, R2, 0x80000000, RZ, 0xc0, !PT ;  /* 0x8000000002027812 */ /* 0x000fc800078ec0ff */
[----:B------:R-:W-:Y:S01]  /*9cc0*/  LOP3.LUT R2, R2, 0x7f800000, RZ, 0xfc, !PT ;  /* 0x7f80000002027812 */ /* 0x000fe200078efcff */
[----:B------:R-:W-:Y:S06]  /*9cd0*/  BRA `(.L_x_139) ;  /* 0x0000000000047947 */ /* 0x000fec0003800000 */
.L_x_137:
[----:B------:R-:W-:-:S07]  /*9ce0*/  LEA R2, R69, R2, 0x17 ;  /* 0x0000000245027211 */ /* 0x000fce00078eb8ff */
.L_x_139:
[----:B------:R-:W-:Y:S05]  /*9cf0*/  BSYNC.RECONVERGENT B1 ;  /* 0x0000000000017941 */ /* 0x000fea0003800200 */
.L_x_136:
[----:B------:R-:W-:Y:S05]  /*9d00*/  BRA `(.L_x_140) ;  /* 0x0000000000207947 */ /* 0x000fea0003800000 */
.L_x_135:
[----:B------:R-:W-:-:S04]  /*9d10*/  LOP3.LUT R2, R41, 0x80000000, R2, 0x48, !PT ;  /* 0x8000000029027812 */ /* 0x000fc800078e4802 */
[----:B------:R-:W-:Y:S01]  /*9d20*/  LOP3.LUT R2, R2, 0x7f800000, RZ, 0xfc, !PT ;  /* 0x7f80000002027812 */ /* 0x000fe200078efcff */
[----:B------:R-:W-:Y:S06]  /*9d30*/  BRA `(.L_x_140) ;  /* 0x0000000000147947 */ /* 0x000fec0003800000 */
.L_x_134:
[----:B------:R-:W-:Y:S01]  /*9d40*/  LOP3.LUT R2, R41, 0x80000000, R2, 0x48, !PT ;  /* 0x8000000029027812 */ /* 0x000fe200078e4802 */
[----:B------:R-:W-:Y:S06]  /*9d50*/  BRA `(.L_x_140) ;  /* 0x00000000000c7947 */ /* 0x000fec0003800000 */
.L_x_133:
[----:B------:R-:W0:Y:S01]  /*9d60*/  MUFU.RSQ R2, -QNAN ;  /* 0xffc0000000027908 */ /* 0x000e220000001400 */
[----:B------:R-:W-:Y:S05]  /*9d70*/  BRA `(.L_x_140) ;  /* 0x0000000000047947 */ /* 0x000fea0003800000 */
.L_x_132:
[----:B------:R-:W-:-:S07]  /*9d80*/  FADD.FTZ R2, R2, R41 ;  /* 0x0000002902027221 */ /* 0x000fce0000010000 */
.L_x_140:
[----:B------:R-:W-:Y:S05]  /*9d90*/  BSYNC.RECONVERGENT B0 ;  /* 0x0000000000007941 */ /* 0x000fea0003800200 */
.L_x_130:
[----:B------:R-:W-:-:S04]  /*9da0*/  HFMA2 R41, -RZ, RZ, 0, 0 ;  /* 0x00000000ff297431 */ /* 0x000fc800000001ff */
[----:B0-----:R-:W-:Y:S05]  /*9db0*/  RET.REL.NODEC R40 `(_Z21k_dct_quant_block_8x8PhS_jjPsh) ;  /* 0xffffff6028907950 */ /* 0x001fea0003c3ffff */
.L_x_141:
[----:B------:R-:W-:-:S00]  /*9dc0*/  BRA `(.L_x_141) ;  /* 0xfffffffc00fc7947 */ /* 0x000fc0000383ffff */
[----:B------:R-:W-:-:S00]  /*9dd0*/  NOP ;  /* 0x0000000000007918 */ /* 0x000fc00000000000 */
        /* <DEDUP_REMOVED lines=10> */
.L_x_142:


//--------------------- .nv.shared.reserved.0     --------------------------
	.section	.nv.shared.reserved.0,"aw",@nobits
	.weak		__nv_reservedSMEM_offset_0_alias
	.size		__nv_reservedSMEM_offset_0_alias, 0, 64
	.other		__nv_reservedSMEM_offset_0_alias,@"STO_CUDA_RESERVED_SHARED STV_DEFAULT"
__nv_reservedSMEM_offset_0_alias:
	.zero		0
	.zero		64


//--------------------- .nv.constant0._Z21k_dct_quant_block_8x8PhS_jjPsh --------------------------
	.section	.nv.constant0._Z21k_dct_quant_block_8x8PhS_jjPsh,"a",@progbits
	.sectionflags	@""
	.align	4
.nv.constant0._Z21k_dct_quant_block_8x8PhS_jjPsh:
	.zero		929


//--------------------- SYMBOLS --------------------------

	.type		.nv.reservedSmem.offset0,@object
	.size		.nv.reservedSmem.offset0,0x4
